//
// Generated by NVIDIA NVVM Compiler
//
// Compiler Build ID: CL-36424714
// Cuda compilation tools, release 13.0, V13.0.88
// Based on NVVM 20.0.0
//

.version 9.0
.target sm_100
.address_size 64

	// .globl	topk_warp_heap_rowwise_kernel
.extern .shared .align 16 .b8 smem[];

.visible .entry topk_warp_heap_rowwise_kernel(
	.param .u64 .ptr .align 1 topk_warp_heap_rowwise_kernel_param_0,
	.param .u32 topk_warp_heap_rowwise_kernel_param_1,
	.param .u32 topk_warp_heap_rowwise_kernel_param_2,
	.param .u32 topk_warp_heap_rowwise_kernel_param_3,
	.param .u64 .ptr .align 1 topk_warp_heap_rowwise_kernel_param_4,
	.param .u64 .ptr .align 1 topk_warp_heap_rowwise_kernel_param_5
)
{
	.local .align 16 .b8 	__local_depot0[64];
	.reg .b64 	%SP;
	.reg .b64 	%SPL;
	.reg .pred 	%p<228>;
	.reg .b32 	%r<140>;
	.reg .b32 	%f<125>;
	.reg .b64 	%rd<152>;

	mov.u64 	%SPL, __local_depot0;
	cvta.local.u64 	%SP, %SPL;
	ld.param.u32 	%r24, [topk_warp_heap_rowwise_kernel_param_1];
	ld.param.u32 	%r23, [topk_warp_heap_rowwise_kernel_param_3];
	add.u64 	%rd26, %SP, 0;
	add.u64 	%rd1, %SPL, 0;
	add.u64 	%rd2, %SPL, 4;
	add.u64 	%rd3, %SPL, 8;
	add.u64 	%rd4, %SPL, 12;
	add.u64 	%rd5, %SPL, 16;
	add.u64 	%rd6, %SPL, 20;
	add.u64 	%rd7, %SPL, 24;
	add.u64 	%rd8, %SPL, 28;
	add.u64 	%rd9, %SPL, 32;
	mov.u32 	%r1, %ctaid.y;
	setp.ge.s32 	%p31, %r1, %r24;
	@%p31 bra 	$L__BB0_98;
	ld.param.u32 	%r127, [topk_warp_heap_rowwise_kernel_param_2];
	mov.u32 	%r2, %tid.x;
	and.b32  	%r134, %r2, 31;
	mov.b32 	%r26, -8388608;
	st.local.u32 	[%rd1], %r26;
	st.local.u32 	[%rd2], %r26;
	st.local.u32 	[%rd3], %r26;
	st.local.u32 	[%rd4], %r26;
	mov.b32 	%r27, -1;
	st.local.v4.u32 	[%rd9], {%r27, %r27, %r27, %r27};
	st.local.u32 	[%rd5], %r26;
	st.local.u32 	[%rd6], %r26;
	st.local.u32 	[%rd7], %r26;
	st.local.u32 	[%rd8], %r26;
	st.local.v4.u32 	[%rd9+16], {%r27, %r27, %r27, %r27};
	setp.ge.s32 	%p32, %r134, %r127;
	@%p32 bra 	$L__BB0_93;
	ld.param.u32 	%r128, [topk_warp_heap_rowwise_kernel_param_2];
	not.b32 	%r28, %r134;
	add.s32 	%r4, %r128, %r28;
	and.b32  	%r29, %r4, 96;
	setp.eq.s32 	%p33, %r29, 96;
	@%p33 bra 	$L__BB0_22;
	and.b32  	%r134, %r2, 31;
	mov.b32 	%r133, 0;
	add.u64 	%rd41, %SP, 4;
	add.u64 	%rd43, %SP, 8;
$L__BB0_4:
	.pragma "nounroll";
	ld.param.u32 	%r129, [topk_warp_heap_rowwise_kernel_param_2];
	ld.param.u64 	%rd138, [topk_warp_heap_rowwise_kernel_param_0];
	mad.lo.s32 	%r31, %r129, %r1, %r134;
	cvta.to.global.u64 	%rd37, %rd138;
	mul.wide.s32 	%rd38, %r31, 4;
	add.s64 	%rd39, %rd37, %rd38;
	ld.global.nc.f32 	%f1, [%rd39];
	ld.local.f32 	%f2, [%rd1];
	setp.gt.f32 	%p35, %f1, %f2;
	mov.b64 	%rd142, 0;
	mov.pred 	%p198, -1;
	mov.pred 	%p199, %p198;
	mov.pred 	%p200, %p198;
	mov.pred 	%p201, %p198;
	mov.pred 	%p202, %p198;
	mov.pred 	%p203, %p198;
	mov.u64 	%rd143, %rd26;
	@%p35 bra 	$L__BB0_12;
	ld.local.f32 	%f16, [%rd2];
	setp.gt.f32 	%p37, %f1, %f16;
	mov.b64 	%rd142, 1;
	mov.u64 	%rd143, %rd41;
	@%p37 bra 	$L__BB0_12;
	ld.local.f32 	%f17, [%rd3];
	setp.gt.f32 	%p40, %f1, %f17;
	mov.b64 	%rd142, 2;
	mov.pred 	%p203, 0;
	mov.pred 	%p199, %p198;
	mov.pred 	%p200, %p198;
	mov.pred 	%p201, %p198;
	mov.pred 	%p202, %p198;
	mov.u64 	%rd143, %rd43;
	@%p40 bra 	$L__BB0_12;
	ld.local.f32 	%f18, [%rd4];
	setp.gt.f32 	%p43, %f1, %f18;
	add.u64 	%rd143, %SP, 12;
	mov.b64 	%rd142, 3;
	mov.pred 	%p202, 0;
	mov.pred 	%p199, %p198;
	mov.pred 	%p200, %p198;
	mov.pred 	%p201, %p198;
	mov.pred 	%p203, %p202;
	@%p43 bra 	$L__BB0_12;
	ld.local.f32 	%f19, [%rd5];
	setp.gt.f32 	%p46, %f1, %f19;
	add.u64 	%rd143, %SP, 16;
	mov.b64 	%rd142, 4;
	mov.pred 	%p201, 0;
	mov.pred 	%p199, %p198;
	mov.pred 	%p200, %p198;
	mov.pred 	%p202, %p201;
	mov.pred 	%p203, %p201;
	@%p46 bra 	$L__BB0_12;
	ld.local.f32 	%f20, [%rd6];
	setp.gt.f32 	%p49, %f1, %f20;
	add.u64 	%rd143, %SP, 20;
	mov.b64 	%rd142, 5;
	mov.pred 	%p200, 0;
	mov.pred 	%p199, %p198;
	mov.pred 	%p201, %p200;
	mov.pred 	%p202, %p200;
	mov.pred 	%p203, %p200;
	@%p49 bra 	$L__BB0_12;
	ld.local.f32 	%f21, [%rd7];
	setp.gt.f32 	%p52, %f1, %f21;
	add.u64 	%rd143, %SP, 24;
	mov.b64 	%rd142, 6;
	mov.pred 	%p199, 0;
	mov.pred 	%p200, %p199;
	mov.pred 	%p201, %p199;
	mov.pred 	%p202, %p199;
	mov.pred 	%p203, %p199;
	@%p52 bra 	$L__BB0_12;
	ld.local.f32 	%f22, [%rd8];
	setp.leu.f32 	%p54, %f1, %f22;
	add.u64 	%rd143, %SP, 28;
	mov.b64 	%rd142, 7;
	mov.pred 	%p198, 0;
	mov.pred 	%p199, %p198;
	mov.pred 	%p200, %p198;
	mov.pred 	%p201, %p198;
	mov.pred 	%p202, %p198;
	mov.pred 	%p203, %p198;
	@%p54 bra 	$L__BB0_21;
$L__BB0_12:
	not.pred 	%p55, %p198;
	@%p55 bra 	$L__BB0_20;
	ld.local.f32 	%f23, [%rd7];
	st.local.f32 	[%rd8], %f23;
	ld.local.u32 	%r32, [%rd9+24];
	st.local.u32 	[%rd9+28], %r32;
	not.pred 	%p56, %p199;
	@%p56 bra 	$L__BB0_20;
	ld.local.f32 	%f24, [%rd6];
	st.local.f32 	[%rd7], %f24;
	ld.local.u32 	%r33, [%rd9+20];
	st.local.u32 	[%rd9+24], %r33;
	not.pred 	%p57, %p200;
	@%p57 bra 	$L__BB0_20;
	ld.local.f32 	%f25, [%rd5];
	st.local.f32 	[%rd6], %f25;
	ld.local.u32 	%r34, [%rd9+16];
	st.local.u32 	[%rd9+20], %r34;
	not.pred 	%p58, %p201;
	@%p58 bra 	$L__BB0_20;
	ld.local.f32 	%f26, [%rd4];
	st.local.f32 	[%rd5], %f26;
	ld.local.u32 	%r35, [%rd9+12];
	st.local.u32 	[%rd9+16], %r35;
	not.pred 	%p59, %p202;
	@%p59 bra 	$L__BB0_20;
	ld.local.f32 	%f27, [%rd3];
	st.local.f32 	[%rd4], %f27;
	ld.local.u32 	%r36, [%rd9+8];
	st.local.u32 	[%rd9+12], %r36;
	not.pred 	%p60, %p203;
	@%p60 bra 	$L__BB0_20;
	setp.leu.f32 	%p61, %f1, %f2;
	ld.local.f32 	%f28, [%rd2];
	st.local.f32 	[%rd3], %f28;
	ld.local.u32 	%r37, [%rd9+4];
	st.local.u32 	[%rd9+8], %r37;
	@%p61 bra 	$L__BB0_20;
	st.local.f32 	[%rd2], %f2;
	ld.local.u32 	%r38, [%rd9];
	st.local.u32 	[%rd9+4], %r38;
$L__BB0_20:
	cvta.to.local.u64 	%rd54, %rd143;
	st.local.f32 	[%rd54], %f1;
	shl.b64 	%rd55, %rd142, 2;
	add.s64 	%rd56, %rd9, %rd55;
	st.local.u32 	[%rd56], %r134;
$L__BB0_21:
	add.s32 	%r134, %r134, 32;
	add.s32 	%r133, %r133, 1;
	shr.u32 	%r39, %r4, 5;
	add.s32 	%r40, %r39, 1;
	and.b32  	%r41, %r40, 3;
	setp.ne.s32 	%p62, %r133, %r41;
	@%p62 bra 	$L__BB0_4;
$L__BB0_22:
	setp.lt.u32 	%p63, %r4, 96;
	@%p63 bra 	$L__BB0_93;
	add.u64 	%rd58, %SP, 0;
$L__BB0_24:
	ld.param.u32 	%r130, [topk_warp_heap_rowwise_kernel_param_2];
	ld.param.u64 	%rd139, [topk_warp_heap_rowwise_kernel_param_0];
	mad.lo.s32 	%r42, %r130, %r1, %r134;
	cvta.to.global.u64 	%rd59, %rd139;
	mul.wide.s32 	%rd60, %r42, 4;
	add.s64 	%rd12, %rd59, %rd60;
	ld.global.nc.f32 	%f3, [%rd12];
	ld.local.f32 	%f121, [%rd1];
	setp.leu.f32 	%p65, %f3, %f121;
	mov.b64 	%rd144, 0;
	mov.pred 	%p204, -1;
	mov.pred 	%p205, %p204;
	mov.pred 	%p206, %p204;
	mov.pred 	%p207, %p204;
	mov.pred 	%p208, %p204;
	mov.pred 	%p209, %p204;
	mov.u64 	%rd145, %rd58;
	@%p65 bra 	$L__BB0_34;
$L__BB0_25:
	not.pred 	%p85, %p204;
	@%p85 bra 	$L__BB0_33;
	ld.local.f32 	%f36, [%rd7];
	st.local.f32 	[%rd8], %f36;
	ld.local.u32 	%r43, [%rd9+24];
	st.local.u32 	[%rd9+28], %r43;
	not.pred 	%p86, %p205;
	@%p86 bra 	$L__BB0_33;
	ld.local.f32 	%f37, [%rd6];
	st.local.f32 	[%rd7], %f37;
	ld.local.u32 	%r44, [%rd9+20];
	st.local.u32 	[%rd9+24], %r44;
	not.pred 	%p87, %p206;
	@%p87 bra 	$L__BB0_33;
	ld.local.f32 	%f38, [%rd5];
	st.local.f32 	[%rd6], %f38;
	ld.local.u32 	%r45, [%rd9+16];
	st.local.u32 	[%rd9+20], %r45;
	not.pred 	%p88, %p207;
	@%p88 bra 	$L__BB0_33;
	ld.local.f32 	%f39, [%rd4];
	st.local.f32 	[%rd5], %f39;
	ld.local.u32 	%r46, [%rd9+12];
	st.local.u32 	[%rd9+16], %r46;
	not.pred 	%p89, %p208;
	@%p89 bra 	$L__BB0_33;
	ld.local.f32 	%f40, [%rd3];
	st.local.f32 	[%rd4], %f40;
	ld.local.u32 	%r47, [%rd9+8];
	st.local.u32 	[%rd9+12], %r47;
	not.pred 	%p90, %p209;
	@%p90 bra 	$L__BB0_33;
	setp.leu.f32 	%p91, %f3, %f121;
	ld.local.f32 	%f41, [%rd2];
	st.local.f32 	[%rd3], %f41;
	ld.local.u32 	%r48, [%rd9+4];
	st.local.u32 	[%rd9+8], %r48;
	@%p91 bra 	$L__BB0_33;
	st.local.f32 	[%rd2], %f121;
	ld.local.u32 	%r49, [%rd9];
	st.local.u32 	[%rd9+4], %r49;
$L__BB0_33:
	cvta.to.local.u64 	%rd75, %rd145;
	st.local.f32 	[%rd75], %f3;
	shl.b64 	%rd76, %rd144, 2;
	add.s64 	%rd77, %rd9, %rd76;
	st.local.u32 	[%rd77], %r134;
	ld.local.f32 	%f121, [%rd1];
	bra.uni 	$L__BB0_41;
$L__BB0_34:
	ld.local.f32 	%f29, [%rd2];
	setp.gt.f32 	%p67, %f3, %f29;
	add.u64 	%rd145, %SP, 4;
	mov.b64 	%rd144, 1;
	mov.pred 	%p205, %p204;
	mov.pred 	%p206, %p204;
	mov.pred 	%p207, %p204;
	mov.pred 	%p208, %p204;
	mov.pred 	%p209, %p204;
	@%p67 bra 	$L__BB0_25;
	ld.local.f32 	%f30, [%rd3];
	setp.gt.f32 	%p70, %f3, %f30;
	add.u64 	%rd145, %SP, 8;
	mov.b64 	%rd144, 2;
	mov.pred 	%p209, 0;
	mov.pred 	%p205, %p204;
	mov.pred 	%p206, %p204;
	mov.pred 	%p207, %p204;
	mov.pred 	%p208, %p204;
	@%p70 bra 	$L__BB0_25;
	ld.local.f32 	%f31, [%rd4];
	setp.gt.f32 	%p73, %f3, %f31;
	add.u64 	%rd145, %SP, 12;
	mov.b64 	%rd144, 3;
	mov.pred 	%p208, 0;
	mov.pred 	%p205, %p204;
	mov.pred 	%p206, %p204;
	mov.pred 	%p207, %p204;
	mov.pred 	%p209, %p208;
	@%p73 bra 	$L__BB0_25;
	ld.local.f32 	%f32, [%rd5];
	setp.gt.f32 	%p76, %f3, %f32;
	add.u64 	%rd145, %SP, 16;
	mov.b64 	%rd144, 4;
	mov.pred 	%p207, 0;
	mov.pred 	%p205, %p204;
	mov.pred 	%p206, %p204;
	mov.pred 	%p208, %p207;
	mov.pred 	%p209, %p207;
	@%p76 bra 	$L__BB0_25;
	ld.local.f32 	%f33, [%rd6];
	setp.gt.f32 	%p79, %f3, %f33;
	add.u64 	%rd145, %SP, 20;
	mov.b64 	%rd144, 5;
	mov.pred 	%p206, 0;
	mov.pred 	%p205, %p204;
	mov.pred 	%p207, %p206;
	mov.pred 	%p208, %p206;
	mov.pred 	%p209, %p206;
	@%p79 bra 	$L__BB0_25;
	ld.local.f32 	%f34, [%rd7];
	setp.gt.f32 	%p82, %f3, %f34;
	add.u64 	%rd145, %SP, 24;
	mov.b64 	%rd144, 6;
	mov.pred 	%p205, 0;
	mov.pred 	%p206, %p205;
	mov.pred 	%p207, %p205;
	mov.pred 	%p208, %p205;
	mov.pred 	%p209, %p205;
	@%p82 bra 	$L__BB0_25;
	ld.local.f32 	%f35, [%rd8];
	setp.gt.f32 	%p84, %f3, %f35;
	add.u64 	%rd145, %SP, 28;
	mov.b64 	%rd144, 7;
	mov.pred 	%p204, 0;
	mov.pred 	%p205, %p204;
	mov.pred 	%p206, %p204;
	mov.pred 	%p207, %p204;
	mov.pred 	%p208, %p204;
	mov.pred 	%p209, %p204;
	@%p84 bra 	$L__BB0_25;
$L__BB0_41:
	ld.global.nc.f32 	%f7, [%rd12+128];
	setp.gt.f32 	%p93, %f7, %f121;
	mov.b64 	%rd146, 0;
	mov.pred 	%p210, -1;
	mov.pred 	%p211, %p210;
	mov.pred 	%p212, %p210;
	mov.pred 	%p213, %p210;
	mov.pred 	%p214, %p210;
	mov.pred 	%p215, %p210;
	mov.u64 	%rd147, %rd58;
	@%p93 bra 	$L__BB0_49;
	ld.local.f32 	%f42, [%rd2];
	setp.gt.f32 	%p95, %f7, %f42;
	add.u64 	%rd147, %SP, 4;
	mov.b64 	%rd146, 1;
	@%p95 bra 	$L__BB0_49;
	ld.local.f32 	%f43, [%rd3];
	setp.gt.f32 	%p98, %f7, %f43;
	add.u64 	%rd147, %SP, 8;
	mov.b64 	%rd146, 2;
	mov.pred 	%p215, 0;
	mov.pred 	%p211, %p210;
	mov.pred 	%p212, %p210;
	mov.pred 	%p213, %p210;
	mov.pred 	%p214, %p210;
	@%p98 bra 	$L__BB0_49;
	ld.local.f32 	%f44, [%rd4];
	setp.gt.f32 	%p101, %f7, %f44;
	add.u64 	%rd147, %SP, 12;
	mov.b64 	%rd146, 3;
	mov.pred 	%p214, 0;
	mov.pred 	%p211, %p210;
	mov.pred 	%p212, %p210;
	mov.pred 	%p213, %p210;
	mov.pred 	%p215, %p214;
	@%p101 bra 	$L__BB0_49;
	ld.local.f32 	%f45, [%rd5];
	setp.gt.f32 	%p104, %f7, %f45;
	add.u64 	%rd147, %SP, 16;
	mov.b64 	%rd146, 4;
	mov.pred 	%p213, 0;
	mov.pred 	%p211, %p210;
	mov.pred 	%p212, %p210;
	mov.pred 	%p214, %p213;
	mov.pred 	%p215, %p213;
	@%p104 bra 	$L__BB0_49;
	ld.local.f32 	%f46, [%rd6];
	setp.gt.f32 	%p107, %f7, %f46;
	add.u64 	%rd147, %SP, 20;
	mov.b64 	%rd146, 5;
	mov.pred 	%p212, 0;
	mov.pred 	%p211, %p210;
	mov.pred 	%p213, %p212;
	mov.pred 	%p214, %p212;
	mov.pred 	%p215, %p212;
	@%p107 bra 	$L__BB0_49;
	ld.local.f32 	%f47, [%rd7];
	setp.gt.f32 	%p110, %f7, %f47;
	add.u64 	%rd147, %SP, 24;
	mov.b64 	%rd146, 6;
	mov.pred 	%p211, 0;
	mov.pred 	%p212, %p211;
	mov.pred 	%p213, %p211;
	mov.pred 	%p214, %p211;
	mov.pred 	%p215, %p211;
	@%p110 bra 	$L__BB0_49;
	ld.local.f32 	%f48, [%rd8];
	setp.leu.f32 	%p112, %f7, %f48;
	add.u64 	%rd147, %SP, 28;
	mov.b64 	%rd146, 7;
	mov.pred 	%p210, 0;
	mov.pred 	%p211, %p210;
	mov.pred 	%p212, %p210;
	mov.pred 	%p213, %p210;
	mov.pred 	%p214, %p210;
	mov.pred 	%p215, %p210;
	@%p112 bra 	$L__BB0_58;
$L__BB0_49:
	not.pred 	%p113, %p210;
	@%p113 bra 	$L__BB0_57;
	ld.local.f32 	%f49, [%rd7];
	st.local.f32 	[%rd8], %f49;
	ld.local.u32 	%r50, [%rd9+24];
	st.local.u32 	[%rd9+28], %r50;
	not.pred 	%p114, %p211;
	@%p114 bra 	$L__BB0_57;
	ld.local.f32 	%f50, [%rd6];
	st.local.f32 	[%rd7], %f50;
	ld.local.u32 	%r51, [%rd9+20];
	st.local.u32 	[%rd9+24], %r51;
	not.pred 	%p115, %p212;
	@%p115 bra 	$L__BB0_57;
	ld.local.f32 	%f51, [%rd5];
	st.local.f32 	[%rd6], %f51;
	ld.local.u32 	%r52, [%rd9+16];
	st.local.u32 	[%rd9+20], %r52;
	not.pred 	%p116, %p213;
	@%p116 bra 	$L__BB0_57;
	ld.local.f32 	%f52, [%rd4];
	st.local.f32 	[%rd5], %f52;
	ld.local.u32 	%r53, [%rd9+12];
	st.local.u32 	[%rd9+16], %r53;
	not.pred 	%p117, %p214;
	@%p117 bra 	$L__BB0_57;
	ld.local.f32 	%f53, [%rd3];
	st.local.f32 	[%rd4], %f53;
	ld.local.u32 	%r54, [%rd9+8];
	st.local.u32 	[%rd9+12], %r54;
	not.pred 	%p118, %p215;
	@%p118 bra 	$L__BB0_57;
	setp.leu.f32 	%p119, %f7, %f121;
	ld.local.f32 	%f54, [%rd2];
	st.local.f32 	[%rd3], %f54;
	ld.local.u32 	%r55, [%rd9+4];
	st.local.u32 	[%rd9+8], %r55;
	@%p119 bra 	$L__BB0_57;
	st.local.f32 	[%rd2], %f121;
	ld.local.u32 	%r56, [%rd9];
	st.local.u32 	[%rd9+4], %r56;
$L__BB0_57:
	cvta.to.local.u64 	%rd94, %rd147;
	st.local.f32 	[%rd94], %f7;
	shl.b64 	%rd95, %rd146, 2;
	add.s64 	%rd96, %rd9, %rd95;
	add.s32 	%r57, %r134, 32;
	st.local.u32 	[%rd96], %r57;
	ld.local.f32 	%f121, [%rd1];
$L__BB0_58:
	ld.global.nc.f32 	%f10, [%rd12+256];
	setp.gt.f32 	%p121, %f10, %f121;
	mov.b64 	%rd148, 0;
	mov.pred 	%p216, -1;
	mov.pred 	%p217, %p216;
	mov.pred 	%p218, %p216;
	mov.pred 	%p219, %p216;
	mov.pred 	%p220, %p216;
	mov.pred 	%p221, %p216;
	mov.u64 	%rd149, %rd58;
	@%p121 bra 	$L__BB0_66;
	ld.local.f32 	%f55, [%rd2];
	setp.gt.f32 	%p123, %f10, %f55;
	add.u64 	%rd149, %SP, 4;
	mov.b64 	%rd148, 1;
	@%p123 bra 	$L__BB0_66;
	ld.local.f32 	%f56, [%rd3];
	setp.gt.f32 	%p126, %f10, %f56;
	add.u64 	%rd149, %SP, 8;
	mov.b64 	%rd148, 2;
	mov.pred 	%p221, 0;
	mov.pred 	%p217, %p216;
	mov.pred 	%p218, %p216;
	mov.pred 	%p219, %p216;
	mov.pred 	%p220, %p216;
	@%p126 bra 	$L__BB0_66;
	ld.local.f32 	%f57, [%rd4];
	setp.gt.f32 	%p129, %f10, %f57;
	add.u64 	%rd149, %SP, 12;
	mov.b64 	%rd148, 3;
	mov.pred 	%p220, 0;
	mov.pred 	%p217, %p216;
	mov.pred 	%p218, %p216;
	mov.pred 	%p219, %p216;
	mov.pred 	%p221, %p220;
	@%p129 bra 	$L__BB0_66;
	ld.local.f32 	%f58, [%rd5];
	setp.gt.f32 	%p132, %f10, %f58;
	add.u64 	%rd149, %SP, 16;
	mov.b64 	%rd148, 4;
	mov.pred 	%p219, 0;
	mov.pred 	%p217, %p216;
	mov.pred 	%p218, %p216;
	mov.pred 	%p220, %p219;
	mov.pred 	%p221, %p219;
	@%p132 bra 	$L__BB0_66;
	ld.local.f32 	%f59, [%rd6];
	setp.gt.f32 	%p135, %f10, %f59;
	add.u64 	%rd149, %SP, 20;
	mov.b64 	%rd148, 5;
	mov.pred 	%p218, 0;
	mov.pred 	%p217, %p216;
	mov.pred 	%p219, %p218;
	mov.pred 	%p220, %p218;
	mov.pred 	%p221, %p218;
	@%p135 bra 	$L__BB0_66;
	ld.local.f32 	%f60, [%rd7];
	setp.gt.f32 	%p138, %f10, %f60;
	add.u64 	%rd149, %SP, 24;
	mov.b64 	%rd148, 6;
	mov.pred 	%p217, 0;
	mov.pred 	%p218, %p217;
	mov.pred 	%p219, %p217;
	mov.pred 	%p220, %p217;
	mov.pred 	%p221, %p217;
	@%p138 bra 	$L__BB0_66;
	ld.local.f32 	%f61, [%rd8];
	setp.leu.f32 	%p140, %f10, %f61;
	add.u64 	%rd149, %SP, 28;
	mov.b64 	%rd148, 7;
	mov.pred 	%p216, 0;
	mov.pred 	%p217, %p216;
	mov.pred 	%p218, %p216;
	mov.pred 	%p219, %p216;
	mov.pred 	%p220, %p216;
	mov.pred 	%p221, %p216;
	@%p140 bra 	$L__BB0_75;
$L__BB0_66:
	not.pred 	%p141, %p216;
	@%p141 bra 	$L__BB0_74;
	ld.local.f32 	%f62, [%rd7];
	st.local.f32 	[%rd8], %f62;
	ld.local.u32 	%r58, [%rd9+24];
	st.local.u32 	[%rd9+28], %r58;
	not.pred 	%p142, %p217;
	@%p142 bra 	$L__BB0_74;
	ld.local.f32 	%f63, [%rd6];
	st.local.f32 	[%rd7], %f63;
	ld.local.u32 	%r59, [%rd9+20];
	st.local.u32 	[%rd9+24], %r59;
	not.pred 	%p143, %p218;
	@%p143 bra 	$L__BB0_74;
	ld.local.f32 	%f64, [%rd5];
	st.local.f32 	[%rd6], %f64;
	ld.local.u32 	%r60, [%rd9+16];
	st.local.u32 	[%rd9+20], %r60;
	not.pred 	%p144, %p219;
	@%p144 bra 	$L__BB0_74;
	ld.local.f32 	%f65, [%rd4];
	st.local.f32 	[%rd5], %f65;
	ld.local.u32 	%r61, [%rd9+12];
	st.local.u32 	[%rd9+16], %r61;
	not.pred 	%p145, %p220;
	@%p145 bra 	$L__BB0_74;
	ld.local.f32 	%f66, [%rd3];
	st.local.f32 	[%rd4], %f66;
	ld.local.u32 	%r62, [%rd9+8];
	st.local.u32 	[%rd9+12], %r62;
	not.pred 	%p146, %p221;
	@%p146 bra 	$L__BB0_74;
	setp.leu.f32 	%p147, %f10, %f121;
	ld.local.f32 	%f67, [%rd2];
	st.local.f32 	[%rd3], %f67;
	ld.local.u32 	%r63, [%rd9+4];
	st.local.u32 	[%rd9+8], %r63;
	@%p147 bra 	$L__BB0_74;
	st.local.f32 	[%rd2], %f121;
	ld.local.u32 	%r64, [%rd9];
	st.local.u32 	[%rd9+4], %r64;
$L__BB0_74:
	cvta.to.local.u64 	%rd113, %rd149;
	st.local.f32 	[%rd113], %f10;
	shl.b64 	%rd114, %rd148, 2;
	add.s64 	%rd115, %rd9, %rd114;
	add.s32 	%r65, %r134, 64;
	st.local.u32 	[%rd115], %r65;
	ld.local.f32 	%f121, [%rd1];
$L__BB0_75:
	ld.global.nc.f32 	%f13, [%rd12+384];
	setp.gt.f32 	%p149, %f13, %f121;
	mov.b64 	%rd150, 0;
	mov.pred 	%p222, -1;
	mov.pred 	%p223, %p222;
	mov.pred 	%p224, %p222;
	mov.pred 	%p225, %p222;
	mov.pred 	%p226, %p222;
	mov.pred 	%p227, %p222;
	mov.u64 	%rd151, %rd58;
	@%p149 bra 	$L__BB0_83;
	ld.local.f32 	%f68, [%rd2];
	setp.gt.f32 	%p151, %f13, %f68;
	add.u64 	%rd151, %SP, 4;
	mov.b64 	%rd150, 1;
	@%p151 bra 	$L__BB0_83;
	ld.local.f32 	%f69, [%rd3];
	setp.gt.f32 	%p154, %f13, %f69;
	add.u64 	%rd151, %SP, 8;
	mov.b64 	%rd150, 2;
	mov.pred 	%p227, 0;
	mov.pred 	%p223, %p222;
	mov.pred 	%p224, %p222;
	mov.pred 	%p225, %p222;
	mov.pred 	%p226, %p222;
	@%p154 bra 	$L__BB0_83;
	ld.local.f32 	%f70, [%rd4];
	setp.gt.f32 	%p157, %f13, %f70;
	add.u64 	%rd151, %SP, 12;
	mov.b64 	%rd150, 3;
	mov.pred 	%p226, 0;
	mov.pred 	%p223, %p222;
	mov.pred 	%p224, %p222;
	mov.pred 	%p225, %p222;
	mov.pred 	%p227, %p226;
	@%p157 bra 	$L__BB0_83;
	ld.local.f32 	%f71, [%rd5];
	setp.gt.f32 	%p160, %f13, %f71;
	add.u64 	%rd151, %SP, 16;
	mov.b64 	%rd150, 4;
	mov.pred 	%p225, 0;
	mov.pred 	%p223, %p222;
	mov.pred 	%p224, %p222;
	mov.pred 	%p226, %p225;
	mov.pred 	%p227, %p225;
	@%p160 bra 	$L__BB0_83;
	ld.local.f32 	%f72, [%rd6];
	setp.gt.f32 	%p163, %f13, %f72;
	add.u64 	%rd151, %SP, 20;
	mov.b64 	%rd150, 5;
	mov.pred 	%p224, 0;
	mov.pred 	%p223, %p222;
	mov.pred 	%p225, %p224;
	mov.pred 	%p226, %p224;
	mov.pred 	%p227, %p224;
	@%p163 bra 	$L__BB0_83;
	ld.local.f32 	%f73, [%rd7];
	setp.gt.f32 	%p166, %f13, %f73;
	add.u64 	%rd151, %SP, 24;
	mov.b64 	%rd150, 6;
	mov.pred 	%p223, 0;
	mov.pred 	%p224, %p223;
	mov.pred 	%p225, %p223;
	mov.pred 	%p226, %p223;
	mov.pred 	%p227, %p223;
	@%p166 bra 	$L__BB0_83;
	ld.local.f32 	%f74, [%rd8];
	setp.leu.f32 	%p168, %f13, %f74;
	add.u64 	%rd151, %SP, 28;
	mov.b64 	%rd150, 7;
	mov.pred 	%p222, 0;
	mov.pred 	%p223, %p222;
	mov.pred 	%p224, %p222;
	mov.pred 	%p225, %p222;
	mov.pred 	%p226, %p222;
	mov.pred 	%p227, %p222;
	@%p168 bra 	$L__BB0_92;
$L__BB0_83:
	not.pred 	%p169, %p222;
	@%p169 bra 	$L__BB0_91;
	ld.local.f32 	%f75, [%rd7];
	st.local.f32 	[%rd8], %f75;
	ld.local.u32 	%r66, [%rd9+24];
	st.local.u32 	[%rd9+28], %r66;
	not.pred 	%p170, %p223;
	@%p170 bra 	$L__BB0_91;
	ld.local.f32 	%f76, [%rd6];
	st.local.f32 	[%rd7], %f76;
	ld.local.u32 	%r67, [%rd9+20];
	st.local.u32 	[%rd9+24], %r67;
	not.pred 	%p171, %p224;
	@%p171 bra 	$L__BB0_91;
	ld.local.f32 	%f77, [%rd5];
	st.local.f32 	[%rd6], %f77;
	ld.local.u32 	%r68, [%rd9+16];
	st.local.u32 	[%rd9+20], %r68;
	not.pred 	%p172, %p225;
	@%p172 bra 	$L__BB0_91;
	ld.local.f32 	%f78, [%rd4];
	st.local.f32 	[%rd5], %f78;
	ld.local.u32 	%r69, [%rd9+12];
	st.local.u32 	[%rd9+16], %r69;
	not.pred 	%p173, %p226;
	@%p173 bra 	$L__BB0_91;
	ld.local.f32 	%f79, [%rd3];
	st.local.f32 	[%rd4], %f79;
	ld.local.u32 	%r70, [%rd9+8];
	st.local.u32 	[%rd9+12], %r70;
	not.pred 	%p174, %p227;
	@%p174 bra 	$L__BB0_91;
	setp.leu.f32 	%p175, %f13, %f121;
	ld.local.f32 	%f80, [%rd2];
	st.local.f32 	[%rd3], %f80;
	ld.local.u32 	%r71, [%rd9+4];
	st.local.u32 	[%rd9+8], %r71;
	@%p175 bra 	$L__BB0_91;
	st.local.f32 	[%rd2], %f121;
	ld.local.u32 	%r72, [%rd9];
	st.local.u32 	[%rd9+4], %r72;
$L__BB0_91:
	cvta.to.local.u64 	%rd132, %rd151;
	st.local.f32 	[%rd132], %f13;
	shl.b64 	%rd133, %rd150, 2;
	add.s64 	%rd134, %rd9, %rd133;
	add.s32 	%r73, %r134, 96;
	st.local.u32 	[%rd134], %r73;
$L__BB0_92:
	ld.param.u32 	%r131, [topk_warp_heap_rowwise_kernel_param_2];
	add.s32 	%r134, %r134, 128;
	setp.lt.s32 	%p176, %r134, %r131;
	@%p176 bra 	$L__BB0_24;
$L__BB0_93:
	ld.local.f32 	%f81, [%rd1];
	mov.u32 	%r74, %tid.x;
	shl.b32 	%r75, %r74, 5;
	and.b32  	%r76, %r75, 992;
	mov.u32 	%r77, smem;
	add.s32 	%r78, %r77, %r76;
	ld.local.v4.u32 	{%r79, %r80, %r81, %r82}, [%rd9];
	ld.local.f32 	%f82, [%rd2];
	ld.local.f32 	%f83, [%rd3];
	ld.local.f32 	%f84, [%rd4];
	st.shared.v4.f32 	[%r78], {%f81, %f82, %f83, %f84};
	st.shared.v4.u32 	[%r78+1024], {%r79, %r80, %r81, %r82};
	ld.local.f32 	%f85, [%rd5];
	ld.local.v4.u32 	{%r83, %r84, %r85, %r86}, [%rd9+16];
	ld.local.f32 	%f86, [%rd6];
	ld.local.f32 	%f87, [%rd7];
	ld.local.f32 	%f88, [%rd8];
	st.shared.v4.f32 	[%r78+16], {%f85, %f86, %f87, %f88};
	st.shared.v4.u32 	[%r78+1040], {%r83, %r84, %r85, %r86};
	bar.sync 	0;
	setp.ne.s32 	%p177, %r74, 0;
	setp.lt.s32 	%p178, %r23, 1;
	or.pred  	%p179, %p177, %p178;
	@%p179 bra 	$L__BB0_98;
	ld.param.u64 	%rd141, [topk_warp_heap_rowwise_kernel_param_5];
	ld.param.u64 	%rd140, [topk_warp_heap_rowwise_kernel_param_4];
	mul.lo.s32 	%r13, %r23, %r1;
	cvta.to.global.u64 	%rd21, %rd140;
	cvta.to.global.u64 	%rd22, %rd141;
	mov.b32 	%r136, 0;
$L__BB0_95:
	add.s32 	%r137, %r77, 32;
	mov.f32 	%f124, 0fFF800000;
	mov.b32 	%r138, 0;
	mov.u32 	%r139, %r138;
$L__BB0_96:
	ld.shared.v4.f32 	{%f90, %f91, %f92, %f93}, [%r137+-32];
	setp.gt.f32 	%p180, %f90, %f124;
	selp.f32 	%f94, %f90, %f124, %p180;
	selp.b32 	%r91, %r138, %r139, %p180;
	setp.gt.f32 	%p181, %f91, %f94;
	selp.f32 	%f95, %f91, %f94, %p181;
	add.s32 	%r92, %r138, 1;
	selp.b32 	%r93, %r92, %r91, %p181;
	setp.gt.f32 	%p182, %f92, %f95;
	selp.f32 	%f96, %f92, %f95, %p182;
	add.s32 	%r94, %r138, 2;
	selp.b32 	%r95, %r94, %r93, %p182;
	setp.gt.f32 	%p183, %f93, %f96;
	selp.f32 	%f97, %f93, %f96, %p183;
	add.s32 	%r96, %r138, 3;
	selp.b32 	%r97, %r96, %r95, %p183;
	ld.shared.v4.f32 	{%f98, %f99, %f100, %f101}, [%r137+-16];
	setp.gt.f32 	%p184, %f98, %f97;
	selp.f32 	%f102, %f98, %f97, %p184;
	add.s32 	%r98, %r138, 4;
	selp.b32 	%r99, %r98, %r97, %p184;
	setp.gt.f32 	%p185, %f99, %f102;
	selp.f32 	%f103, %f99, %f102, %p185;
	add.s32 	%r100, %r138, 5;
	selp.b32 	%r101, %r100, %r99, %p185;
	setp.gt.f32 	%p186, %f100, %f103;
	selp.f32 	%f104, %f100, %f103, %p186;
	add.s32 	%r102, %r138, 6;
	selp.b32 	%r103, %r102, %r101, %p186;
	setp.gt.f32 	%p187, %f101, %f104;
	selp.f32 	%f105, %f101, %f104, %p187;
	add.s32 	%r104, %r138, 7;
	selp.b32 	%r105, %r104, %r103, %p187;
	ld.shared.v4.f32 	{%f106, %f107, %f108, %f109}, [%r137];
	setp.gt.f32 	%p188, %f106, %f105;
	selp.f32 	%f110, %f106, %f105, %p188;
	add.s32 	%r106, %r138, 8;
	selp.b32 	%r107, %r106, %r105, %p188;
	setp.gt.f32 	%p189, %f107, %f110;
	selp.f32 	%f111, %f107, %f110, %p189;
	add.s32 	%r108, %r138, 9;
	selp.b32 	%r109, %r108, %r107, %p189;
	setp.gt.f32 	%p190, %f108, %f111;
	selp.f32 	%f112, %f108, %f111, %p190;
	add.s32 	%r110, %r138, 10;
	selp.b32 	%r111, %r110, %r109, %p190;
	setp.gt.f32 	%p191, %f109, %f112;
	selp.f32 	%f113, %f109, %f112, %p191;
	add.s32 	%r112, %r138, 11;
	selp.b32 	%r113, %r112, %r111, %p191;
	ld.shared.v4.f32 	{%f114, %f115, %f116, %f117}, [%r137+16];
	setp.gt.f32 	%p192, %f114, %f113;
	selp.f32 	%f118, %f114, %f113, %p192;
	add.s32 	%r114, %r138, 12;
	selp.b32 	%r115, %r114, %r113, %p192;
	setp.gt.f32 	%p193, %f115, %f118;
	selp.f32 	%f119, %f115, %f118, %p193;
	add.s32 	%r116, %r138, 13;
	selp.b32 	%r117, %r116, %r115, %p193;
	setp.gt.f32 	%p194, %f116, %f119;
	selp.f32 	%f120, %f116, %f119, %p194;
	add.s32 	%r118, %r138, 14;
	selp.b32 	%r119, %r118, %r117, %p194;
	setp.gt.f32 	%p195, %f117, %f120;
	selp.f32 	%f124, %f117, %f120, %p195;
	add.s32 	%r120, %r138, 15;
	selp.b32 	%r139, %r120, %r119, %p195;
	add.s32 	%r137, %r137, 64;
	add.s32 	%r138, %r138, 16;
	setp.ne.s32 	%p196, %r138, 256;
	@%p196 bra 	$L__BB0_96;
	add.s32 	%r121, %r136, %r13;
	mul.wide.u32 	%rd135, %r121, 4;
	add.s64 	%rd136, %rd21, %rd135;
	st.global.f32 	[%rd136], %f124;
	shl.b32 	%r122, %r139, 2;
	add.s32 	%r124, %r77, %r122;
	ld.shared.u32 	%r125, [%r124+1024];
	add.s64 	%rd137, %rd22, %rd135;
	st.global.u32 	[%rd137], %r125;
	mov.b32 	%r126, -8388608;
	st.shared.u32 	[%r124], %r126;
	add.s32 	%r136, %r136, 1;
	setp.ne.s32 	%p197, %r136, %r23;
	@%p197 bra 	$L__BB0_95;
$L__BB0_98:
	ret;

}
	// .globl	bottomk_warp_heap_rowwise_kernel
.visible .entry bottomk_warp_heap_rowwise_kernel(
	.param .u64 .ptr .align 1 bottomk_warp_heap_rowwise_kernel_param_0,
	.param .u32 bottomk_warp_heap_rowwise_kernel_param_1,
	.param .u32 bottomk_warp_heap_rowwise_kernel_param_2,
	.param .u32 bottomk_warp_heap_rowwise_kernel_param_3,
	.param .u64 .ptr .align 1 bottomk_warp_heap_rowwise_kernel_param_4,
	.param .u64 .ptr .align 1 bottomk_warp_heap_rowwise_kernel_param_5
)
{
	.local .align 16 .b8 	__local_depot1[64];
	.reg .b64 	%SP;
	.reg .b64 	%SPL;
	.reg .pred 	%p<228>;
	.reg .b32 	%r<140>;
	.reg .b32 	%f<125>;
	.reg .b64 	%rd<152>;

	mov.u64 	%SPL, __local_depot1;
	cvta.local.u64 	%SP, %SPL;
	ld.param.u32 	%r24, [bottomk_warp_heap_rowwise_kernel_param_1];
	ld.param.u32 	%r23, [bottomk_warp_heap_rowwise_kernel_param_3];
	add.u64 	%rd26, %SP, 0;
	add.u64 	%rd1, %SPL, 0;
	add.u64 	%rd2, %SPL, 4;
	add.u64 	%rd3, %SPL, 8;
	add.u64 	%rd4, %SPL, 12;
	add.u64 	%rd5, %SPL, 16;
	add.u64 	%rd6, %SPL, 20;
	add.u64 	%rd7, %SPL, 24;
	add.u64 	%rd8, %SPL, 28;
	add.u64 	%rd9, %SPL, 32;
	mov.u32 	%r1, %ctaid.y;
	setp.ge.s32 	%p31, %r1, %r24;
	@%p31 bra 	$L__BB1_98;
	ld.param.u32 	%r127, [bottomk_warp_heap_rowwise_kernel_param_2];
	mov.u32 	%r2, %tid.x;
	and.b32  	%r134, %r2, 31;
	mov.b32 	%r26, 2139095040;
	st.local.u32 	[%rd1], %r26;
	st.local.u32 	[%rd2], %r26;
	st.local.u32 	[%rd3], %r26;
	st.local.u32 	[%rd4], %r26;
	mov.b32 	%r27, -1;
	st.local.v4.u32 	[%rd9], {%r27, %r27, %r27, %r27};
	st.local.u32 	[%rd5], %r26;
	st.local.u32 	[%rd6], %r26;
	st.local.u32 	[%rd7], %r26;
	st.local.u32 	[%rd8], %r26;
	st.local.v4.u32 	[%rd9+16], {%r27, %r27, %r27, %r27};
	setp.ge.s32 	%p32, %r134, %r127;
	@%p32 bra 	$L__BB1_93;
	ld.param.u32 	%r128, [bottomk_warp_heap_rowwise_kernel_param_2];
	not.b32 	%r28, %r134;
	add.s32 	%r4, %r128, %r28;
	and.b32  	%r29, %r4, 96;
	setp.eq.s32 	%p33, %r29, 96;
	@%p33 bra 	$L__BB1_22;
	and.b32  	%r134, %r2, 31;
	mov.b32 	%r133, 0;
	add.u64 	%rd41, %SP, 4;
	add.u64 	%rd43, %SP, 8;
$L__BB1_4:
	.pragma "nounroll";
	ld.param.u32 	%r129, [bottomk_warp_heap_rowwise_kernel_param_2];
	ld.param.u64 	%rd138, [bottomk_warp_heap_rowwise_kernel_param_0];
	mad.lo.s32 	%r31, %r129, %r1, %r134;
	cvta.to.global.u64 	%rd37, %rd138;
	mul.wide.s32 	%rd38, %r31, 4;
	add.s64 	%rd39, %rd37, %rd38;
	ld.global.nc.f32 	%f1, [%rd39];
	ld.local.f32 	%f2, [%rd1];
	setp.lt.f32 	%p35, %f1, %f2;
	mov.b64 	%rd142, 0;
	mov.pred 	%p198, -1;
	mov.pred 	%p199, %p198;
	mov.pred 	%p200, %p198;
	mov.pred 	%p201, %p198;
	mov.pred 	%p202, %p198;
	mov.pred 	%p203, %p198;
	mov.u64 	%rd143, %rd26;
	@%p35 bra 	$L__BB1_12;
	ld.local.f32 	%f16, [%rd2];
	setp.lt.f32 	%p37, %f1, %f16;
	mov.b64 	%rd142, 1;
	mov.u64 	%rd143, %rd41;
	@%p37 bra 	$L__BB1_12;
	ld.local.f32 	%f17, [%rd3];
	setp.lt.f32 	%p40, %f1, %f17;
	mov.b64 	%rd142, 2;
	mov.pred 	%p203, 0;
	mov.pred 	%p199, %p198;
	mov.pred 	%p200, %p198;
	mov.pred 	%p201, %p198;
	mov.pred 	%p202, %p198;
	mov.u64 	%rd143, %rd43;
	@%p40 bra 	$L__BB1_12;
	ld.local.f32 	%f18, [%rd4];
	setp.lt.f32 	%p43, %f1, %f18;
	add.u64 	%rd143, %SP, 12;
	mov.b64 	%rd142, 3;
	mov.pred 	%p202, 0;
	mov.pred 	%p199, %p198;
	mov.pred 	%p200, %p198;
	mov.pred 	%p201, %p198;
	mov.pred 	%p203, %p202;
	@%p43 bra 	$L__BB1_12;
	ld.local.f32 	%f19, [%rd5];
	setp.lt.f32 	%p46, %f1, %f19;
	add.u64 	%rd143, %SP, 16;
	mov.b64 	%rd142, 4;
	mov.pred 	%p201, 0;
	mov.pred 	%p199, %p198;
	mov.pred 	%p200, %p198;
	mov.pred 	%p202, %p201;
	mov.pred 	%p203, %p201;
	@%p46 bra 	$L__BB1_12;
	ld.local.f32 	%f20, [%rd6];
	setp.lt.f32 	%p49, %f1, %f20;
	add.u64 	%rd143, %SP, 20;
	mov.b64 	%rd142, 5;
	mov.pred 	%p200, 0;
	mov.pred 	%p199, %p198;
	mov.pred 	%p201, %p200;
	mov.pred 	%p202, %p200;
	mov.pred 	%p203, %p200;
	@%p49 bra 	$L__BB1_12;
	ld.local.f32 	%f21, [%rd7];
	setp.lt.f32 	%p52, %f1, %f21;
	add.u64 	%rd143, %SP, 24;
	mov.b64 	%rd142, 6;
	mov.pred 	%p199, 0;
	mov.pred 	%p200, %p199;
	mov.pred 	%p201, %p199;
	mov.pred 	%p202, %p199;
	mov.pred 	%p203, %p199;
	@%p52 bra 	$L__BB1_12;
	ld.local.f32 	%f22, [%rd8];
	setp.geu.f32 	%p54, %f1, %f22;
	add.u64 	%rd143, %SP, 28;
	mov.b64 	%rd142, 7;
	mov.pred 	%p198, 0;
	mov.pred 	%p199, %p198;
	mov.pred 	%p200, %p198;
	mov.pred 	%p201, %p198;
	mov.pred 	%p202, %p198;
	mov.pred 	%p203, %p198;
	@%p54 bra 	$L__BB1_21;
$L__BB1_12:
	not.pred 	%p55, %p198;
	@%p55 bra 	$L__BB1_20;
	ld.local.f32 	%f23, [%rd7];
	st.local.f32 	[%rd8], %f23;
	ld.local.u32 	%r32, [%rd9+24];
	st.local.u32 	[%rd9+28], %r32;
	not.pred 	%p56, %p199;
	@%p56 bra 	$L__BB1_20;
	ld.local.f32 	%f24, [%rd6];
	st.local.f32 	[%rd7], %f24;
	ld.local.u32 	%r33, [%rd9+20];
	st.local.u32 	[%rd9+24], %r33;
	not.pred 	%p57, %p200;
	@%p57 bra 	$L__BB1_20;
	ld.local.f32 	%f25, [%rd5];
	st.local.f32 	[%rd6], %f25;
	ld.local.u32 	%r34, [%rd9+16];
	st.local.u32 	[%rd9+20], %r34;
	not.pred 	%p58, %p201;
	@%p58 bra 	$L__BB1_20;
	ld.local.f32 	%f26, [%rd4];
	st.local.f32 	[%rd5], %f26;
	ld.local.u32 	%r35, [%rd9+12];
	st.local.u32 	[%rd9+16], %r35;
	not.pred 	%p59, %p202;
	@%p59 bra 	$L__BB1_20;
	ld.local.f32 	%f27, [%rd3];
	st.local.f32 	[%rd4], %f27;
	ld.local.u32 	%r36, [%rd9+8];
	st.local.u32 	[%rd9+12], %r36;
	not.pred 	%p60, %p203;
	@%p60 bra 	$L__BB1_20;
	setp.geu.f32 	%p61, %f1, %f2;
	ld.local.f32 	%f28, [%rd2];
	st.local.f32 	[%rd3], %f28;
	ld.local.u32 	%r37, [%rd9+4];
	st.local.u32 	[%rd9+8], %r37;
	@%p61 bra 	$L__BB1_20;
	st.local.f32 	[%rd2], %f2;
	ld.local.u32 	%r38, [%rd9];
	st.local.u32 	[%rd9+4], %r38;
$L__BB1_20:
	cvta.to.local.u64 	%rd54, %rd143;
	st.local.f32 	[%rd54], %f1;
	shl.b64 	%rd55, %rd142, 2;
	add.s64 	%rd56, %rd9, %rd55;
	st.local.u32 	[%rd56], %r134;
$L__BB1_21:
	add.s32 	%r134, %r134, 32;
	add.s32 	%r133, %r133, 1;
	shr.u32 	%r39, %r4, 5;
	add.s32 	%r40, %r39, 1;
	and.b32  	%r41, %r40, 3;
	setp.ne.s32 	%p62, %r133, %r41;
	@%p62 bra 	$L__BB1_4;
$L__BB1_22:
	setp.lt.u32 	%p63, %r4, 96;
	@%p63 bra 	$L__BB1_93;
	add.u64 	%rd58, %SP, 0;
$L__BB1_24:
	ld.param.u32 	%r130, [bottomk_warp_heap_rowwise_kernel_param_2];
	ld.param.u64 	%rd139, [bottomk_warp_heap_rowwise_kernel_param_0];
	mad.lo.s32 	%r42, %r130, %r1, %r134;
	cvta.to.global.u64 	%rd59, %rd139;
	mul.wide.s32 	%rd60, %r42, 4;
	add.s64 	%rd12, %rd59, %rd60;
	ld.global.nc.f32 	%f3, [%rd12];
	ld.local.f32 	%f121, [%rd1];
	setp.geu.f32 	%p65, %f3, %f121;
	mov.b64 	%rd144, 0;
	mov.pred 	%p204, -1;
	mov.pred 	%p205, %p204;
	mov.pred 	%p206, %p204;
	mov.pred 	%p207, %p204;
	mov.pred 	%p208, %p204;
	mov.pred 	%p209, %p204;
	mov.u64 	%rd145, %rd58;
	@%p65 bra 	$L__BB1_34;
$L__BB1_25:
	not.pred 	%p85, %p204;
	@%p85 bra 	$L__BB1_33;
	ld.local.f32 	%f36, [%rd7];
	st.local.f32 	[%rd8], %f36;
	ld.local.u32 	%r43, [%rd9+24];
	st.local.u32 	[%rd9+28], %r43;
	not.pred 	%p86, %p205;
	@%p86 bra 	$L__BB1_33;
	ld.local.f32 	%f37, [%rd6];
	st.local.f32 	[%rd7], %f37;
	ld.local.u32 	%r44, [%rd9+20];
	st.local.u32 	[%rd9+24], %r44;
	not.pred 	%p87, %p206;
	@%p87 bra 	$L__BB1_33;
	ld.local.f32 	%f38, [%rd5];
	st.local.f32 	[%rd6], %f38;
	ld.local.u32 	%r45, [%rd9+16];
	st.local.u32 	[%rd9+20], %r45;
	not.pred 	%p88, %p207;
	@%p88 bra 	$L__BB1_33;
	ld.local.f32 	%f39, [%rd4];
	st.local.f32 	[%rd5], %f39;
	ld.local.u32 	%r46, [%rd9+12];
	st.local.u32 	[%rd9+16], %r46;
	not.pred 	%p89, %p208;
	@%p89 bra 	$L__BB1_33;
	ld.local.f32 	%f40, [%rd3];
	st.local.f32 	[%rd4], %f40;
	ld.local.u32 	%r47, [%rd9+8];
	st.local.u32 	[%rd9+12], %r47;
	not.pred 	%p90, %p209;
	@%p90 bra 	$L__BB1_33;
	setp.geu.f32 	%p91, %f3, %f121;
	ld.local.f32 	%f41, [%rd2];
	st.local.f32 	[%rd3], %f41;
	ld.local.u32 	%r48, [%rd9+4];
	st.local.u32 	[%rd9+8], %r48;
	@%p91 bra 	$L__BB1_33;
	st.local.f32 	[%rd2], %f121;
	ld.local.u32 	%r49, [%rd9];
	st.local.u32 	[%rd9+4], %r49;
$L__BB1_33:
	cvta.to.local.u64 	%rd75, %rd145;
	st.local.f32 	[%rd75], %f3;
	shl.b64 	%rd76, %rd144, 2;
	add.s64 	%rd77, %rd9, %rd76;
	st.local.u32 	[%rd77], %r134;
	ld.local.f32 	%f121, [%rd1];
	bra.uni 	$L__BB1_41;
$L__BB1_34:
	ld.local.f32 	%f29, [%rd2];
	setp.lt.f32 	%p67, %f3, %f29;
	add.u64 	%rd145, %SP, 4;
	mov.b64 	%rd144, 1;
	mov.pred 	%p205, %p204;
	mov.pred 	%p206, %p204;
	mov.pred 	%p207, %p204;
	mov.pred 	%p208, %p204;
	mov.pred 	%p209, %p204;
	@%p67 bra 	$L__BB1_25;
	ld.local.f32 	%f30, [%rd3];
	setp.lt.f32 	%p70, %f3, %f30;
	add.u64 	%rd145, %SP, 8;
	mov.b64 	%rd144, 2;
	mov.pred 	%p209, 0;
	mov.pred 	%p205, %p204;
	mov.pred 	%p206, %p204;
	mov.pred 	%p207, %p204;
	mov.pred 	%p208, %p204;
	@%p70 bra 	$L__BB1_25;
	ld.local.f32 	%f31, [%rd4];
	setp.lt.f32 	%p73, %f3, %f31;
	add.u64 	%rd145, %SP, 12;
	mov.b64 	%rd144, 3;
	mov.pred 	%p208, 0;
	mov.pred 	%p205, %p204;
	mov.pred 	%p206, %p204;
	mov.pred 	%p207, %p204;
	mov.pred 	%p209, %p208;
	@%p73 bra 	$L__BB1_25;
	ld.local.f32 	%f32, [%rd5];
	setp.lt.f32 	%p76, %f3, %f32;
	add.u64 	%rd145, %SP, 16;
	mov.b64 	%rd144, 4;
	mov.pred 	%p207, 0;
	mov.pred 	%p205, %p204;
	mov.pred 	%p206, %p204;
	mov.pred 	%p208, %p207;
	mov.pred 	%p209, %p207;
	@%p76 bra 	$L__BB1_25;
	ld.local.f32 	%f33, [%rd6];
	setp.lt.f32 	%p79, %f3, %f33;
	add.u64 	%rd145, %SP, 20;
	mov.b64 	%rd144, 5;
	mov.pred 	%p206, 0;
	mov.pred 	%p205, %p204;
	mov.pred 	%p207, %p206;
	mov.pred 	%p208, %p206;
	mov.pred 	%p209, %p206;
	@%p79 bra 	$L__BB1_25;
	ld.local.f32 	%f34, [%rd7];
	setp.lt.f32 	%p82, %f3, %f34;
	add.u64 	%rd145, %SP, 24;
	mov.b64 	%rd144, 6;
	mov.pred 	%p205, 0;
	mov.pred 	%p206, %p205;
	mov.pred 	%p207, %p205;
	mov.pred 	%p208, %p205;
	mov.pred 	%p209, %p205;
	@%p82 bra 	$L__BB1_25;
	ld.local.f32 	%f35, [%rd8];
	setp.lt.f32 	%p84, %f3, %f35;
	add.u64 	%rd145, %SP, 28;
	mov.b64 	%rd144, 7;
	mov.pred 	%p204, 0;
	mov.pred 	%p205, %p204;
	mov.pred 	%p206, %p204;
	mov.pred 	%p207, %p204;
	mov.pred 	%p208, %p204;
	mov.pred 	%p209, %p204;
	@%p84 bra 	$L__BB1_25;
$L__BB1_41:
	ld.global.nc.f32 	%f7, [%rd12+128];
	setp.lt.f32 	%p93, %f7, %f121;
	mov.b64 	%rd146, 0;
	mov.pred 	%p210, -1;
	mov.pred 	%p211, %p210;
	mov.pred 	%p212, %p210;
	mov.pred 	%p213, %p210;
	mov.pred 	%p214, %p210;
	mov.pred 	%p215, %p210;
	mov.u64 	%rd147, %rd58;
	@%p93 bra 	$L__BB1_49;
	ld.local.f32 	%f42, [%rd2];
	setp.lt.f32 	%p95, %f7, %f42;
	add.u64 	%rd147, %SP, 4;
	mov.b64 	%rd146, 1;
	@%p95 bra 	$L__BB1_49;
	ld.local.f32 	%f43, [%rd3];
	setp.lt.f32 	%p98, %f7, %f43;
	add.u64 	%rd147, %SP, 8;
	mov.b64 	%rd146, 2;
	mov.pred 	%p215, 0;
	mov.pred 	%p211, %p210;
	mov.pred 	%p212, %p210;
	mov.pred 	%p213, %p210;
	mov.pred 	%p214, %p210;
	@%p98 bra 	$L__BB1_49;
	ld.local.f32 	%f44, [%rd4];
	setp.lt.f32 	%p101, %f7, %f44;
	add.u64 	%rd147, %SP, 12;
	mov.b64 	%rd146, 3;
	mov.pred 	%p214, 0;
	mov.pred 	%p211, %p210;
	mov.pred 	%p212, %p210;
	mov.pred 	%p213, %p210;
	mov.pred 	%p215, %p214;
	@%p101 bra 	$L__BB1_49;
	ld.local.f32 	%f45, [%rd5];
	setp.lt.f32 	%p104, %f7, %f45;
	add.u64 	%rd147, %SP, 16;
	mov.b64 	%rd146, 4;
	mov.pred 	%p213, 0;
	mov.pred 	%p211, %p210;
	mov.pred 	%p212, %p210;
	mov.pred 	%p214, %p213;
	mov.pred 	%p215, %p213;
	@%p104 bra 	$L__BB1_49;
	ld.local.f32 	%f46, [%rd6];
	setp.lt.f32 	%p107, %f7, %f46;
	add.u64 	%rd147, %SP, 20;
	mov.b64 	%rd146, 5;
	mov.pred 	%p212, 0;
	mov.pred 	%p211, %p210;
	mov.pred 	%p213, %p212;
	mov.pred 	%p214, %p212;
	mov.pred 	%p215, %p212;
	@%p107 bra 	$L__BB1_49;
	ld.local.f32 	%f47, [%rd7];
	setp.lt.f32 	%p110, %f7, %f47;
	add.u64 	%rd147, %SP, 24;
	mov.b64 	%rd146, 6;
	mov.pred 	%p211, 0;
	mov.pred 	%p212, %p211;
	mov.pred 	%p213, %p211;
	mov.pred 	%p214, %p211;
	mov.pred 	%p215, %p211;
	@%p110 bra 	$L__BB1_49;
	ld.local.f32 	%f48, [%rd8];
	setp.geu.f32 	%p112, %f7, %f48;
	add.u64 	%rd147, %SP, 28;
	mov.b64 	%rd146, 7;
	mov.pred 	%p210, 0;
	mov.pred 	%p211, %p210;
	mov.pred 	%p212, %p210;
	mov.pred 	%p213, %p210;
	mov.pred 	%p214, %p210;
	mov.pred 	%p215, %p210;
	@%p112 bra 	$L__BB1_58;
$L__BB1_49:
	not.pred 	%p113, %p210;
	@%p113 bra 	$L__BB1_57;
	ld.local.f32 	%f49, [%rd7];
	st.local.f32 	[%rd8], %f49;
	ld.local.u32 	%r50, [%rd9+24];
	st.local.u32 	[%rd9+28], %r50;
	not.pred 	%p114, %p211;
	@%p114 bra 	$L__BB1_57;
	ld.local.f32 	%f50, [%rd6];
	st.local.f32 	[%rd7], %f50;
	ld.local.u32 	%r51, [%rd9+20];
	st.local.u32 	[%rd9+24], %r51;
	not.pred 	%p115, %p212;
	@%p115 bra 	$L__BB1_57;
	ld.local.f32 	%f51, [%rd5];
	st.local.f32 	[%rd6], %f51;
	ld.local.u32 	%r52, [%rd9+16];
	st.local.u32 	[%rd9+20], %r52;
	not.pred 	%p116, %p213;
	@%p116 bra 	$L__BB1_57;
	ld.local.f32 	%f52, [%rd4];
	st.local.f32 	[%rd5], %f52;
	ld.local.u32 	%r53, [%rd9+12];
	st.local.u32 	[%rd9+16], %r53;
	not.pred 	%p117, %p214;
	@%p117 bra 	$L__BB1_57;
	ld.local.f32 	%f53, [%rd3];
	st.local.f32 	[%rd4], %f53;
	ld.local.u32 	%r54, [%rd9+8];
	st.local.u32 	[%rd9+12], %r54;
	not.pred 	%p118, %p215;
	@%p118 bra 	$L__BB1_57;
	setp.geu.f32 	%p119, %f7, %f121;
	ld.local.f32 	%f54, [%rd2];
	st.local.f32 	[%rd3], %f54;
	ld.local.u32 	%r55, [%rd9+4];
	st.local.u32 	[%rd9+8], %r55;
	@%p119 bra 	$L__BB1_57;
	st.local.f32 	[%rd2], %f121;
	ld.local.u32 	%r56, [%rd9];
	st.local.u32 	[%rd9+4], %r56;
$L__BB1_57:
	cvta.to.local.u64 	%rd94, %rd147;
	st.local.f32 	[%rd94], %f7;
	shl.b64 	%rd95, %rd146, 2;
	add.s64 	%rd96, %rd9, %rd95;
	add.s32 	%r57, %r134, 32;
	st.local.u32 	[%rd96], %r57;
	ld.local.f32 	%f121, [%rd1];
$L__BB1_58:
	ld.global.nc.f32 	%f10, [%rd12+256];
	setp.lt.f32 	%p121, %f10, %f121;
	mov.b64 	%rd148, 0;
	mov.pred 	%p216, -1;
	mov.pred 	%p217, %p216;
	mov.pred 	%p218, %p216;
	mov.pred 	%p219, %p216;
	mov.pred 	%p220, %p216;
	mov.pred 	%p221, %p216;
	mov.u64 	%rd149, %rd58;
	@%p121 bra 	$L__BB1_66;
	ld.local.f32 	%f55, [%rd2];
	setp.lt.f32 	%p123, %f10, %f55;
	add.u64 	%rd149, %SP, 4;
	mov.b64 	%rd148, 1;
	@%p123 bra 	$L__BB1_66;
	ld.local.f32 	%f56, [%rd3];
	setp.lt.f32 	%p126, %f10, %f56;
	add.u64 	%rd149, %SP, 8;
	mov.b64 	%rd148, 2;
	mov.pred 	%p221, 0;
	mov.pred 	%p217, %p216;
	mov.pred 	%p218, %p216;
	mov.pred 	%p219, %p216;
	mov.pred 	%p220, %p216;
	@%p126 bra 	$L__BB1_66;
	ld.local.f32 	%f57, [%rd4];
	setp.lt.f32 	%p129, %f10, %f57;
	add.u64 	%rd149, %SP, 12;
	mov.b64 	%rd148, 3;
	mov.pred 	%p220, 0;
	mov.pred 	%p217, %p216;
	mov.pred 	%p218, %p216;
	mov.pred 	%p219, %p216;
	mov.pred 	%p221, %p220;
	@%p129 bra 	$L__BB1_66;
	ld.local.f32 	%f58, [%rd5];
	setp.lt.f32 	%p132, %f10, %f58;
	add.u64 	%rd149, %SP, 16;
	mov.b64 	%rd148, 4;
	mov.pred 	%p219, 0;
	mov.pred 	%p217, %p216;
	mov.pred 	%p218, %p216;
	mov.pred 	%p220, %p219;
	mov.pred 	%p221, %p219;
	@%p132 bra 	$L__BB1_66;
	ld.local.f32 	%f59, [%rd6];
	setp.lt.f32 	%p135, %f10, %f59;
	add.u64 	%rd149, %SP, 20;
	mov.b64 	%rd148, 5;
	mov.pred 	%p218, 0;
	mov.pred 	%p217, %p216;
	mov.pred 	%p219, %p218;
	mov.pred 	%p220, %p218;
	mov.pred 	%p221, %p218;
	@%p135 bra 	$L__BB1_66;
	ld.local.f32 	%f60, [%rd7];
	setp.lt.f32 	%p138, %f10, %f60;
	add.u64 	%rd149, %SP, 24;
	mov.b64 	%rd148, 6;
	mov.pred 	%p217, 0;
	mov.pred 	%p218, %p217;
	mov.pred 	%p219, %p217;
	mov.pred 	%p220, %p217;
	mov.pred 	%p221, %p217;
	@%p138 bra 	$L__BB1_66;
	ld.local.f32 	%f61, [%rd8];
	setp.geu.f32 	%p140, %f10, %f61;
	add.u64 	%rd149, %SP, 28;
	mov.b64 	%rd148, 7;
	mov.pred 	%p216, 0;
	mov.pred 	%p217, %p216;
	mov.pred 	%p218, %p216;
	mov.pred 	%p219, %p216;
	mov.pred 	%p220, %p216;
	mov.pred 	%p221, %p216;
	@%p140 bra 	$L__BB1_75;
$L__BB1_66:
	not.pred 	%p141, %p216;
	@%p141 bra 	$L__BB1_74;
	ld.local.f32 	%f62, [%rd7];
	st.local.f32 	[%rd8], %f62;
	ld.local.u32 	%r58, [%rd9+24];
	st.local.u32 	[%rd9+28], %r58;
	not.pred 	%p142, %p217;
	@%p142 bra 	$L__BB1_74;
	ld.local.f32 	%f63, [%rd6];
	st.local.f32 	[%rd7], %f63;
	ld.local.u32 	%r59, [%rd9+20];
	st.local.u32 	[%rd9+24], %r59;
	not.pred 	%p143, %p218;
	@%p143 bra 	$L__BB1_74;
	ld.local.f32 	%f64, [%rd5];
	st.local.f32 	[%rd6], %f64;
	ld.local.u32 	%r60, [%rd9+16];
	st.local.u32 	[%rd9+20], %r60;
	not.pred 	%p144, %p219;
	@%p144 bra 	$L__BB1_74;
	ld.local.f32 	%f65, [%rd4];
	st.local.f32 	[%rd5], %f65;
	ld.local.u32 	%r61, [%rd9+12];
	st.local.u32 	[%rd9+16], %r61;
	not.pred 	%p145, %p220;
	@%p145 bra 	$L__BB1_74;
	ld.local.f32 	%f66, [%rd3];
	st.local.f32 	[%rd4], %f66;
	ld.local.u32 	%r62, [%rd9+8];
	st.local.u32 	[%rd9+12], %r62;
	not.pred 	%p146, %p221;
	@%p146 bra 	$L__BB1_74;
	setp.geu.f32 	%p147, %f10, %f121;
	ld.local.f32 	%f67, [%rd2];
	st.local.f32 	[%rd3], %f67;
	ld.local.u32 	%r63, [%rd9+4];
	st.local.u32 	[%rd9+8], %r63;
	@%p147 bra 	$L__BB1_74;
	st.local.f32 	[%rd2], %f121;
	ld.local.u32 	%r64, [%rd9];
	st.local.u32 	[%rd9+4], %r64;
$L__BB1_74:
	cvta.to.local.u64 	%rd113, %rd149;
	st.local.f32 	[%rd113], %f10;
	shl.b64 	%rd114, %rd148, 2;
	add.s64 	%rd115, %rd9, %rd114;
	add.s32 	%r65, %r134, 64;
	st.local.u32 	[%rd115], %r65;
	ld.local.f32 	%f121, [%rd1];
$L__BB1_75:
	ld.global.nc.f32 	%f13, [%rd12+384];
	setp.lt.f32 	%p149, %f13, %f121;
	mov.b64 	%rd150, 0;
	mov.pred 	%p222, -1;
	mov.pred 	%p223, %p222;
	mov.pred 	%p224, %p222;
	mov.pred 	%p225, %p222;
	mov.pred 	%p226, %p222;
	mov.pred 	%p227, %p222;
	mov.u64 	%rd151, %rd58;
	@%p149 bra 	$L__BB1_83;
	ld.local.f32 	%f68, [%rd2];
	setp.lt.f32 	%p151, %f13, %f68;
	add.u64 	%rd151, %SP, 4;
	mov.b64 	%rd150, 1;
	@%p151 bra 	$L__BB1_83;
	ld.local.f32 	%f69, [%rd3];
	setp.lt.f32 	%p154, %f13, %f69;
	add.u64 	%rd151, %SP, 8;
	mov.b64 	%rd150, 2;
	mov.pred 	%p227, 0;
	mov.pred 	%p223, %p222;
	mov.pred 	%p224, %p222;
	mov.pred 	%p225, %p222;
	mov.pred 	%p226, %p222;
	@%p154 bra 	$L__BB1_83;
	ld.local.f32 	%f70, [%rd4];
	setp.lt.f32 	%p157, %f13, %f70;
	add.u64 	%rd151, %SP, 12;
	mov.b64 	%rd150, 3;
	mov.pred 	%p226, 0;
	mov.pred 	%p223, %p222;
	mov.pred 	%p224, %p222;
	mov.pred 	%p225, %p222;
	mov.pred 	%p227, %p226;
	@%p157 bra 	$L__BB1_83;
	ld.local.f32 	%f71, [%rd5];
	setp.lt.f32 	%p160, %f13, %f71;
	add.u64 	%rd151, %SP, 16;
	mov.b64 	%rd150, 4;
	mov.pred 	%p225, 0;
	mov.pred 	%p223, %p222;
	mov.pred 	%p224, %p222;
	mov.pred 	%p226, %p225;
	mov.pred 	%p227, %p225;
	@%p160 bra 	$L__BB1_83;
	ld.local.f32 	%f72, [%rd6];
	setp.lt.f32 	%p163, %f13, %f72;
	add.u64 	%rd151, %SP, 20;
	mov.b64 	%rd150, 5;
	mov.pred 	%p224, 0;
	mov.pred 	%p223, %p222;
	mov.pred 	%p225, %p224;
	mov.pred 	%p226, %p224;
	mov.pred 	%p227, %p224;
	@%p163 bra 	$L__BB1_83;
	ld.local.f32 	%f73, [%rd7];
	setp.lt.f32 	%p166, %f13, %f73;
	add.u64 	%rd151, %SP, 24;
	mov.b64 	%rd150, 6;
	mov.pred 	%p223, 0;
	mov.pred 	%p224, %p223;
	mov.pred 	%p225, %p223;
	mov.pred 	%p226, %p223;
	mov.pred 	%p227, %p223;
	@%p166 bra 	$L__BB1_83;
	ld.local.f32 	%f74, [%rd8];
	setp.geu.f32 	%p168, %f13, %f74;
	add.u64 	%rd151, %SP, 28;
	mov.b64 	%rd150, 7;
	mov.pred 	%p222, 0;
	mov.pred 	%p223, %p222;
	mov.pred 	%p224, %p222;
	mov.pred 	%p225, %p222;
	mov.pred 	%p226, %p222;
	mov.pred 	%p227, %p222;
	@%p168 bra 	$L__BB1_92;
$L__BB1_83:
	not.pred 	%p169, %p222;
	@%p169 bra 	$L__BB1_91;
	ld.local.f32 	%f75, [%rd7];
	st.local.f32 	[%rd8], %f75;
	ld.local.u32 	%r66, [%rd9+24];
	st.local.u32 	[%rd9+28], %r66;
	not.pred 	%p170, %p223;
	@%p170 bra 	$L__BB1_91;
	ld.local.f32 	%f76, [%rd6];
	st.local.f32 	[%rd7], %f76;
	ld.local.u32 	%r67, [%rd9+20];
	st.local.u32 	[%rd9+24], %r67;
	not.pred 	%p171, %p224;
	@%p171 bra 	$L__BB1_91;
	ld.local.f32 	%f77, [%rd5];
	st.local.f32 	[%rd6], %f77;
	ld.local.u32 	%r68, [%rd9+16];
	st.local.u32 	[%rd9+20], %r68;
	not.pred 	%p172, %p225;
	@%p172 bra 	$L__BB1_91;
	ld.local.f32 	%f78, [%rd4];
	st.local.f32 	[%rd5], %f78;
	ld.local.u32 	%r69, [%rd9+12];
	st.local.u32 	[%rd9+16], %r69;
	not.pred 	%p173, %p226;
	@%p173 bra 	$L__BB1_91;
	ld.local.f32 	%f79, [%rd3];
	st.local.f32 	[%rd4], %f79;
	ld.local.u32 	%r70, [%rd9+8];
	st.local.u32 	[%rd9+12], %r70;
	not.pred 	%p174, %p227;
	@%p174 bra 	$L__BB1_91;
	setp.geu.f32 	%p175, %f13, %f121;
	ld.local.f32 	%f80, [%rd2];
	st.local.f32 	[%rd3], %f80;
	ld.local.u32 	%r71, [%rd9+4];
	st.local.u32 	[%rd9+8], %r71;
	@%p175 bra 	$L__BB1_91;
	st.local.f32 	[%rd2], %f121;
	ld.local.u32 	%r72, [%rd9];
	st.local.u32 	[%rd9+4], %r72;
$L__BB1_91:
	cvta.to.local.u64 	%rd132, %rd151;
	st.local.f32 	[%rd132], %f13;
	shl.b64 	%rd133, %rd150, 2;
	add.s64 	%rd134, %rd9, %rd133;
	add.s32 	%r73, %r134, 96;
	st.local.u32 	[%rd134], %r73;
$L__BB1_92:
	ld.param.u32 	%r131, [bottomk_warp_heap_rowwise_kernel_param_2];
	add.s32 	%r134, %r134, 128;
	setp.lt.s32 	%p176, %r134, %r131;
	@%p176 bra 	$L__BB1_24;
$L__BB1_93:
	ld.local.f32 	%f81, [%rd1];
	mov.u32 	%r74, %tid.x;
	shl.b32 	%r75, %r74, 5;
	and.b32  	%r76, %r75, 992;
	mov.u32 	%r77, smem;
	add.s32 	%r78, %r77, %r76;
	ld.local.v4.u32 	{%r79, %r80, %r81, %r82}, [%rd9];
	ld.local.f32 	%f82, [%rd2];
	ld.local.f32 	%f83, [%rd3];
	ld.local.f32 	%f84, [%rd4];
	st.shared.v4.f32 	[%r78], {%f81, %f82, %f83, %f84};
	st.shared.v4.u32 	[%r78+1024], {%r79, %r80, %r81, %r82};
	ld.local.f32 	%f85, [%rd5];
	ld.local.v4.u32 	{%r83, %r84, %r85, %r86}, [%rd9+16];
	ld.local.f32 	%f86, [%rd6];
	ld.local.f32 	%f87, [%rd7];
	ld.local.f32 	%f88, [%rd8];
	st.shared.v4.f32 	[%r78+16], {%f85, %f86, %f87, %f88};
	st.shared.v4.u32 	[%r78+1040], {%r83, %r84, %r85, %r86};
	bar.sync 	0;
	setp.ne.s32 	%p177, %r74, 0;
	setp.lt.s32 	%p178, %r23, 1;
	or.pred  	%p179, %p177, %p178;
	@%p179 bra 	$L__BB1_98;
	ld.param.u64 	%rd141, [bottomk_warp_heap_rowwise_kernel_param_5];
	ld.param.u64 	%rd140, [bottomk_warp_heap_rowwise_kernel_param_4];
	mul.lo.s32 	%r13, %r23, %r1;
	cvta.to.global.u64 	%rd21, %rd140;
	cvta.to.global.u64 	%rd22, %rd141;
	mov.b32 	%r136, 0;
$L__BB1_95:
	add.s32 	%r137, %r77, 32;
	mov.f32 	%f124, 0f7F800000;
	mov.b32 	%r138, 0;
	mov.u32 	%r139, %r138;
$L__BB1_96:
	ld.shared.v4.f32 	{%f90, %f91, %f92, %f93}, [%r137+-32];
	setp.lt.f32 	%p180, %f90, %f124;
	selp.f32 	%f94, %f90, %f124, %p180;
	selp.b32 	%r91, %r138, %r139, %p180;
	setp.lt.f32 	%p181, %f91, %f94;
	selp.f32 	%f95, %f91, %f94, %p181;
	add.s32 	%r92, %r138, 1;
	selp.b32 	%r93, %r92, %r91, %p181;
	setp.lt.f32 	%p182, %f92, %f95;
	selp.f32 	%f96, %f92, %f95, %p182;
	add.s32 	%r94, %r138, 2;
	selp.b32 	%r95, %r94, %r93, %p182;
	setp.lt.f32 	%p183, %f93, %f96;
	selp.f32 	%f97, %f93, %f96, %p183;
	add.s32 	%r96, %r138, 3;
	selp.b32 	%r97, %r96, %r95, %p183;
	ld.shared.v4.f32 	{%f98, %f99, %f100, %f101}, [%r137+-16];
	setp.lt.f32 	%p184, %f98, %f97;
	selp.f32 	%f102, %f98, %f97, %p184;
	add.s32 	%r98, %r138, 4;
	selp.b32 	%r99, %r98, %r97, %p184;
	setp.lt.f32 	%p185, %f99, %f102;
	selp.f32 	%f103, %f99, %f102, %p185;
	add.s32 	%r100, %r138, 5;
	selp.b32 	%r101, %r100, %r99, %p185;
	setp.lt.f32 	%p186, %f100, %f103;
	selp.f32 	%f104, %f100, %f103, %p186;
	add.s32 	%r102, %r138, 6;
	selp.b32 	%r103, %r102, %r101, %p186;
	setp.lt.f32 	%p187, %f101, %f104;
	selp.f32 	%f105, %f101, %f104, %p187;
	add.s32 	%r104, %r138, 7;
	selp.b32 	%r105, %r104, %r103, %p187;
	ld.shared.v4.f32 	{%f106, %f107, %f108, %f109}, [%r137];
	setp.lt.f32 	%p188, %f106, %f105;
	selp.f32 	%f110, %f106, %f105, %p188;
	add.s32 	%r106, %r138, 8;
	selp.b32 	%r107, %r106, %r105, %p188;
	setp.lt.f32 	%p189, %f107, %f110;
	selp.f32 	%f111, %f107, %f110, %p189;
	add.s32 	%r108, %r138, 9;
	selp.b32 	%r109, %r108, %r107, %p189;
	setp.lt.f32 	%p190, %f108, %f111;
	selp.f32 	%f112, %f108, %f111, %p190;
	add.s32 	%r110, %r138, 10;
	selp.b32 	%r111, %r110, %r109, %p190;
	setp.lt.f32 	%p191, %f109, %f112;
	selp.f32 	%f113, %f109, %f112, %p191;
	add.s32 	%r112, %r138, 11;
	selp.b32 	%r113, %r112, %r111, %p191;
	ld.shared.v4.f32 	{%f114, %f115, %f116, %f117}, [%r137+16];
	setp.lt.f32 	%p192, %f114, %f113;
	selp.f32 	%f118, %f114, %f113, %p192;
	add.s32 	%r114, %r138, 12;
	selp.b32 	%r115, %r114, %r113, %p192;
	setp.lt.f32 	%p193, %f115, %f118;
	selp.f32 	%f119, %f115, %f118, %p193;
	add.s32 	%r116, %r138, 13;
	selp.b32 	%r117, %r116, %r115, %p193;
	setp.lt.f32 	%p194, %f116, %f119;
	selp.f32 	%f120, %f116, %f119, %p194;
	add.s32 	%r118, %r138, 14;
	selp.b32 	%r119, %r118, %r117, %p194;
	setp.lt.f32 	%p195, %f117, %f120;
	selp.f32 	%f124, %f117, %f120, %p195;
	add.s32 	%r120, %r138, 15;
	selp.b32 	%r139, %r120, %r119, %p195;
	add.s32 	%r137, %r137, 64;
	add.s32 	%r138, %r138, 16;
	setp.ne.s32 	%p196, %r138, 256;
	@%p196 bra 	$L__BB1_96;
	add.s32 	%r121, %r136, %r13;
	mul.wide.u32 	%rd135, %r121, 4;
	add.s64 	%rd136, %rd21, %rd135;
	st.global.f32 	[%rd136], %f124;
	shl.b32 	%r122, %r139, 2;
	add.s32 	%r124, %r77, %r122;
	ld.shared.u32 	%r125, [%r124+1024];
	add.s64 	%rd137, %rd22, %rd135;
	st.global.u32 	[%rd137], %r125;
	mov.b32 	%r126, 2139095040;
	st.shared.u32 	[%r124], %r126;
	add.s32 	%r136, %r136, 1;
	setp.ne.s32 	%p197, %r136, %r23;
	@%p197 bra 	$L__BB1_95;
$L__BB1_98:
	ret;

}
	// .globl	topk_warp_bitonic_rowwise_kernel
.visible .entry topk_warp_bitonic_rowwise_kernel(
	.param .u64 .ptr .align 1 topk_warp_bitonic_rowwise_kernel_param_0,
	.param .u32 topk_warp_bitonic_rowwise_kernel_param_1,
	.param .u32 topk_warp_bitonic_rowwise_kernel_param_2,
	.param .u32 topk_warp_bitonic_rowwise_kernel_param_3,
	.param .u64 .ptr .align 1 topk_warp_bitonic_rowwise_kernel_param_4,
	.param .u64 .ptr .align 1 topk_warp_bitonic_rowwise_kernel_param_5
)
{
	.reg .pred 	%p<56>;
	.reg .b32 	%r<149>;
	.reg .b32 	%f<93>;
	.reg .b64 	%rd<18>;

	ld.param.u64 	%rd4, [topk_warp_bitonic_rowwise_kernel_param_0];
	ld.param.u32 	%r47, [topk_warp_bitonic_rowwise_kernel_param_1];
	ld.param.u32 	%r45, [topk_warp_bitonic_rowwise_kernel_param_2];
	ld.param.u32 	%r46, [topk_warp_bitonic_rowwise_kernel_param_3];
	ld.param.u64 	%rd2, [topk_warp_bitonic_rowwise_kernel_param_4];
	ld.param.u64 	%rd3, [topk_warp_bitonic_rowwise_kernel_param_5];
	cvta.to.global.u64 	%rd1, %rd4;
	mov.u32 	%r1, %ctaid.y;
	setp.ge.s32 	%p1, %r1, %r47;
	@%p1 bra 	$L__BB2_17;
	mov.u32 	%r49, %tid.x;
	and.b32  	%r2, %r49, 31;
	setp.ge.s32 	%p2, %r2, %r45;
	mov.b32 	%r148, -1;
	mov.f32 	%f92, 0fFF800000;
	@%p2 bra 	$L__BB2_15;
	mul.lo.s32 	%r3, %r45, %r1;
	not.b32 	%r52, %r2;
	add.s32 	%r53, %r45, %r52;
	shr.u32 	%r54, %r53, 5;
	add.s32 	%r4, %r54, 1;
	and.b32  	%r5, %r4, 15;
	setp.lt.u32 	%p3, %r53, 480;
	mov.f32 	%f92, 0fFF800000;
	mov.b32 	%r148, -1;
	mov.u32 	%r135, %r2;
	@%p3 bra 	$L__BB2_6;
	or.b32  	%r146, %r2, 256;
	add.s32 	%r145, %r3, %r2;
	and.b32  	%r56, %r4, 268435440;
	neg.s32 	%r144, %r56;
	mov.f32 	%f92, 0fFF800000;
	mov.b32 	%r148, -1;
$L__BB2_4:
	.pragma "nounroll";
	add.s32 	%r57, %r146, -256;
	mul.wide.s32 	%rd5, %r145, 4;
	add.s64 	%rd6, %rd1, %rd5;
	ld.global.nc.f32 	%f19, [%rd6];
	setp.gt.f32 	%p4, %f19, %f92;
	selp.f32 	%f20, %f19, %f92, %p4;
	selp.b32 	%r58, %r57, %r148, %p4;
	add.s32 	%r59, %r146, -224;
	ld.global.nc.f32 	%f21, [%rd6+128];
	setp.gt.f32 	%p5, %f21, %f20;
	selp.f32 	%f22, %f21, %f20, %p5;
	selp.b32 	%r60, %r59, %r58, %p5;
	add.s32 	%r61, %r146, -192;
	ld.global.nc.f32 	%f23, [%rd6+256];
	setp.gt.f32 	%p6, %f23, %f22;
	selp.f32 	%f24, %f23, %f22, %p6;
	selp.b32 	%r62, %r61, %r60, %p6;
	add.s32 	%r63, %r146, -160;
	ld.global.nc.f32 	%f25, [%rd6+384];
	setp.gt.f32 	%p7, %f25, %f24;
	selp.f32 	%f26, %f25, %f24, %p7;
	selp.b32 	%r64, %r63, %r62, %p7;
	add.s32 	%r65, %r146, -128;
	ld.global.nc.f32 	%f27, [%rd6+512];
	setp.gt.f32 	%p8, %f27, %f26;
	selp.f32 	%f28, %f27, %f26, %p8;
	selp.b32 	%r66, %r65, %r64, %p8;
	add.s32 	%r67, %r146, -96;
	ld.global.nc.f32 	%f29, [%rd6+640];
	setp.gt.f32 	%p9, %f29, %f28;
	selp.f32 	%f30, %f29, %f28, %p9;
	selp.b32 	%r68, %r67, %r66, %p9;
	add.s32 	%r69, %r146, -64;
	ld.global.nc.f32 	%f31, [%rd6+768];
	setp.gt.f32 	%p10, %f31, %f30;
	selp.f32 	%f32, %f31, %f30, %p10;
	selp.b32 	%r70, %r69, %r68, %p10;
	add.s32 	%r71, %r146, -32;
	ld.global.nc.f32 	%f33, [%rd6+896];
	setp.gt.f32 	%p11, %f33, %f32;
	selp.f32 	%f34, %f33, %f32, %p11;
	selp.b32 	%r72, %r71, %r70, %p11;
	add.s32 	%r73, %r146, 224;
	ld.global.nc.f32 	%f35, [%rd6+1024];
	setp.gt.f32 	%p12, %f35, %f34;
	selp.f32 	%f36, %f35, %f34, %p12;
	selp.b32 	%r74, %r146, %r72, %p12;
	add.s32 	%r75, %r146, 32;
	ld.global.nc.f32 	%f37, [%rd6+1152];
	setp.gt.f32 	%p13, %f37, %f36;
	selp.f32 	%f38, %f37, %f36, %p13;
	selp.b32 	%r76, %r75, %r74, %p13;
	add.s32 	%r77, %r146, 64;
	ld.global.nc.f32 	%f39, [%rd6+1280];
	setp.gt.f32 	%p14, %f39, %f38;
	selp.f32 	%f40, %f39, %f38, %p14;
	selp.b32 	%r78, %r77, %r76, %p14;
	add.s32 	%r79, %r146, 96;
	ld.global.nc.f32 	%f41, [%rd6+1408];
	setp.gt.f32 	%p15, %f41, %f40;
	selp.f32 	%f42, %f41, %f40, %p15;
	selp.b32 	%r80, %r79, %r78, %p15;
	add.s32 	%r81, %r146, 128;
	ld.global.nc.f32 	%f43, [%rd6+1536];
	setp.gt.f32 	%p16, %f43, %f42;
	selp.f32 	%f44, %f43, %f42, %p16;
	selp.b32 	%r82, %r81, %r80, %p16;
	add.s32 	%r83, %r146, 160;
	ld.global.nc.f32 	%f45, [%rd6+1664];
	setp.gt.f32 	%p17, %f45, %f44;
	selp.f32 	%f46, %f45, %f44, %p17;
	selp.b32 	%r84, %r83, %r82, %p17;
	add.s32 	%r85, %r146, 192;
	ld.global.nc.f32 	%f47, [%rd6+1792];
	setp.gt.f32 	%p18, %f47, %f46;
	selp.f32 	%f48, %f47, %f46, %p18;
	selp.b32 	%r86, %r85, %r84, %p18;
	ld.global.nc.f32 	%f49, [%rd6+1920];
	setp.gt.f32 	%p19, %f49, %f48;
	selp.f32 	%f92, %f49, %f48, %p19;
	selp.b32 	%r148, %r73, %r86, %p19;
	add.s32 	%r146, %r146, 512;
	add.s32 	%r145, %r145, 512;
	add.s32 	%r144, %r144, 16;
	setp.eq.s32 	%p20, %r144, 0;
	@%p20 bra 	$L__BB2_5;
	bra.uni 	$L__BB2_4;
$L__BB2_5:
	add.s32 	%r135, %r146, -256;
$L__BB2_6:
	setp.eq.s32 	%p21, %r5, 0;
	@%p21 bra 	$L__BB2_15;
	and.b32  	%r13, %r4, 7;
	setp.lt.u32 	%p22, %r5, 8;
	@%p22 bra 	$L__BB2_9;
	add.s32 	%r88, %r135, %r3;
	mul.wide.s32 	%rd7, %r88, 4;
	add.s64 	%rd8, %rd1, %rd7;
	ld.global.nc.f32 	%f51, [%rd8];
	setp.gt.f32 	%p23, %f51, %f92;
	selp.f32 	%f52, %f51, %f92, %p23;
	selp.b32 	%r89, %r135, %r148, %p23;
	add.s32 	%r90, %r135, 32;
	ld.global.nc.f32 	%f53, [%rd8+128];
	setp.gt.f32 	%p24, %f53, %f52;
	selp.f32 	%f54, %f53, %f52, %p24;
	selp.b32 	%r91, %r90, %r89, %p24;
	add.s32 	%r92, %r135, 64;
	ld.global.nc.f32 	%f55, [%rd8+256];
	setp.gt.f32 	%p25, %f55, %f54;
	selp.f32 	%f56, %f55, %f54, %p25;
	selp.b32 	%r93, %r92, %r91, %p25;
	add.s32 	%r94, %r135, 96;
	ld.global.nc.f32 	%f57, [%rd8+384];
	setp.gt.f32 	%p26, %f57, %f56;
	selp.f32 	%f58, %f57, %f56, %p26;
	selp.b32 	%r95, %r94, %r93, %p26;
	add.s32 	%r96, %r135, 128;
	ld.global.nc.f32 	%f59, [%rd8+512];
	setp.gt.f32 	%p27, %f59, %f58;
	selp.f32 	%f60, %f59, %f58, %p27;
	selp.b32 	%r97, %r96, %r95, %p27;
	add.s32 	%r98, %r135, 160;
	ld.global.nc.f32 	%f61, [%rd8+640];
	setp.gt.f32 	%p28, %f61, %f60;
	selp.f32 	%f62, %f61, %f60, %p28;
	selp.b32 	%r99, %r98, %r97, %p28;
	add.s32 	%r100, %r135, 192;
	ld.global.nc.f32 	%f63, [%rd8+768];
	setp.gt.f32 	%p29, %f63, %f62;
	selp.f32 	%f64, %f63, %f62, %p29;
	selp.b32 	%r101, %r100, %r99, %p29;
	add.s32 	%r102, %r135, 224;
	ld.global.nc.f32 	%f65, [%rd8+896];
	setp.gt.f32 	%p30, %f65, %f64;
	selp.f32 	%f92, %f65, %f64, %p30;
	selp.b32 	%r148, %r102, %r101, %p30;
	add.s32 	%r135, %r135, 256;
$L__BB2_9:
	setp.eq.s32 	%p31, %r13, 0;
	@%p31 bra 	$L__BB2_15;
	and.b32  	%r19, %r4, 3;
	setp.lt.u32 	%p32, %r13, 4;
	@%p32 bra 	$L__BB2_12;
	add.s32 	%r104, %r135, %r3;
	mul.wide.s32 	%rd9, %r104, 4;
	add.s64 	%rd10, %rd1, %rd9;
	ld.global.nc.f32 	%f67, [%rd10];
	setp.gt.f32 	%p33, %f67, %f92;
	selp.f32 	%f68, %f67, %f92, %p33;
	selp.b32 	%r105, %r135, %r148, %p33;
	add.s32 	%r106, %r135, 32;
	ld.global.nc.f32 	%f69, [%rd10+128];
	setp.gt.f32 	%p34, %f69, %f68;
	selp.f32 	%f70, %f69, %f68, %p34;
	selp.b32 	%r107, %r106, %r105, %p34;
	add.s32 	%r108, %r135, 64;
	ld.global.nc.f32 	%f71, [%rd10+256];
	setp.gt.f32 	%p35, %f71, %f70;
	selp.f32 	%f72, %f71, %f70, %p35;
	selp.b32 	%r109, %r108, %r107, %p35;
	add.s32 	%r110, %r135, 96;
	ld.global.nc.f32 	%f73, [%rd10+384];
	setp.gt.f32 	%p36, %f73, %f72;
	selp.f32 	%f92, %f73, %f72, %p36;
	selp.b32 	%r148, %r110, %r109, %p36;
	add.s32 	%r135, %r135, 128;
$L__BB2_12:
	setp.eq.s32 	%p37, %r19, 0;
	@%p37 bra 	$L__BB2_15;
	add.s32 	%r141, %r135, %r3;
	neg.s32 	%r140, %r19;
$L__BB2_14:
	.pragma "nounroll";
	mul.wide.s32 	%rd11, %r141, 4;
	add.s64 	%rd12, %rd1, %rd11;
	ld.global.nc.f32 	%f74, [%rd12];
	setp.gt.f32 	%p38, %f74, %f92;
	selp.f32 	%f92, %f74, %f92, %p38;
	selp.b32 	%r148, %r135, %r148, %p38;
	add.s32 	%r135, %r135, 32;
	add.s32 	%r141, %r141, 32;
	add.s32 	%r140, %r140, 1;
	setp.eq.s32 	%p39, %r140, 0;
	@%p39 bra 	$L__BB2_15;
	bra.uni 	$L__BB2_14;
$L__BB2_15:
	mov.b32 	%r111, %f92;
	shfl.sync.down.b32	%r112|%p40, %r111, 16, 31, -1;
	mov.b32 	%f75, %r112;
	shfl.sync.down.b32	%r113|%p41, %r148, 16, 31, -1;
	setp.lt.f32 	%p42, %f92, %f75;
	selp.f32 	%f76, %f75, %f92, %p42;
	selp.b32 	%r114, %r113, %r148, %p42;
	mov.b32 	%r115, %f76;
	shfl.sync.down.b32	%r116|%p43, %r115, 8, 31, -1;
	mov.b32 	%f77, %r116;
	shfl.sync.down.b32	%r117|%p44, %r114, 8, 31, -1;
	setp.lt.f32 	%p45, %f76, %f77;
	selp.f32 	%f78, %f77, %f76, %p45;
	selp.b32 	%r118, %r117, %r114, %p45;
	mov.b32 	%r119, %f78;
	shfl.sync.down.b32	%r120|%p46, %r119, 4, 31, -1;
	mov.b32 	%f79, %r120;
	shfl.sync.down.b32	%r121|%p47, %r118, 4, 31, -1;
	setp.lt.f32 	%p48, %f78, %f79;
	selp.f32 	%f80, %f79, %f78, %p48;
	selp.b32 	%r122, %r121, %r118, %p48;
	mov.b32 	%r123, %f80;
	shfl.sync.down.b32	%r124|%p49, %r123, 2, 31, -1;
	mov.b32 	%f81, %r124;
	shfl.sync.down.b32	%r125|%p50, %r122, 2, 31, -1;
	setp.lt.f32 	%p51, %f80, %f81;
	selp.f32 	%f82, %f81, %f80, %p51;
	selp.b32 	%r126, %r125, %r122, %p51;
	mov.b32 	%r127, %f82;
	shfl.sync.down.b32	%r128|%p52, %r127, 1, 31, -1;
	mov.b32 	%f83, %r128;
	shfl.sync.down.b32	%r129|%p53, %r126, 1, 31, -1;
	setp.lt.f32 	%p54, %f82, %f83;
	selp.f32 	%f14, %f83, %f82, %p54;
	selp.b32 	%r44, %r129, %r126, %p54;
	setp.ne.s32 	%p55, %r2, 0;
	@%p55 bra 	$L__BB2_17;
	mul.lo.s32 	%r130, %r46, %r1;
	cvta.to.global.u64 	%rd13, %rd2;
	mul.wide.s32 	%rd14, %r130, 4;
	add.s64 	%rd15, %rd13, %rd14;
	st.global.f32 	[%rd15], %f14;
	cvta.to.global.u64 	%rd16, %rd3;
	add.s64 	%rd17, %rd16, %rd14;
	st.global.u32 	[%rd17], %r44;
$L__BB2_17:
	ret;

}


// ===== COMPILED SASS (sm_100) =====

	.target	sm_100

	.elftype	@"ET_EXEC"


//--------------------- .note.nv.tkinfo           --------------------------
	.section	.note.nv.tkinfo,"",@"SHT_NOTE"
	.sectionflags	@"SHF_NOTE_NV_TKINFO"
	.tkinfo
        /*0018*/ 	.word	0x00000002
        /*0030*/ 	.string	""
        /*0030*/ 	.string	"ptxas"
        /*0030*/ 	.string	"Cuda compilation tools, release 13.0, V13.0.88"
        /*0030*/ 	.string	"Build cuda_13.0.r13.0/compiler.36424714_0"
        /*0030*/ 	.string	"-arch sm_100 -m 64 "



//--------------------- .note.nv.cuinfo           --------------------------
	.section	.note.nv.cuinfo,"",@"SHT_NOTE"
	.sectionflags	@"SHF_NOTE_NV_CUINFO"
        /*0018*/ 	.short	0x0002
        /*001a*/ 	.short	0x0064
        /*001c*/ 	.short	0x0082
	.zero		2


//--------------------- .nv.info                  --------------------------
	.section	.nv.info,"",@"SHT_CUDA_INFO"
	.align	4


	//----- nvinfo : EIATTR_REGCOUNT
	.align		4
        /*0000*/ 	.byte	0x04, 0x2f
        /*0002*/ 	.short	(.L_1 - .L_0)
	.align		4
.L_0:
        /*0004*/ 	.word	index@(topk_warp_heap_rowwise_kernel)
        /*0008*/ 	.word	0x00000019


	//----- nvinfo : EIATTR_FRAME_SIZE
	.align		4
.L_1:
        /*000c*/ 	.byte	0x04, 0x11
        /*000e*/ 	.short	(.L_3 - .L_2)
	.align		4
.L_2:
        /*0010*/ 	.word	index@(topk_warp_heap_rowwise_kernel)
        /*0014*/ 	.word	0x00000040


	//----- nvinfo : EIATTR_REGCOUNT
	.align		4
.L_3:
        /*0018*/ 	.byte	0x04, 0x2f
        /*001a*/ 	.short	(.L_5 - .L_4)
	.align		4
.L_4:
        /*001c*/ 	.word	index@(bottomk_warp_heap_rowwise_kernel)
        /*0020*/ 	.word	0x00000019


	//----- nvinfo : EIATTR_FRAME_SIZE
	.align		4
.L_5:
        /*0024*/ 	.byte	0x04, 0x11
        /*0026*/ 	.short	(.L_7 - .L_6)
	.align		4
.L_6:
        /*0028*/ 	.word	index@(bottomk_warp_heap_rowwise_kernel)
        /*002c*/ 	.word	0x00000040


	//----- nvinfo : EIATTR_REGCOUNT
	.align		4
.L_7:
        /*0030*/ 	.byte	0x04, 0x2f
        /*0032*/ 	.short	(.L_9 - .L_8)
	.align		4
.L_8:
        /*0034*/ 	.word	index@(topk_warp_bitonic_rowwise_kernel)
        /*0038*/ 	.word	0x0000001f


	//----- nvinfo : EIATTR_FRAME_SIZE
	.align		4
.L_9:
        /*003c*/ 	.byte	0x04, 0x11
        /*003e*/ 	.short	(.L_11 - .L_10)
	.align		4
.L_10:
        /*0040*/ 	.word	index@(topk_warp_bitonic_rowwise_kernel)
        /*0044*/ 	.word	0x00000000


	//----- nvinfo : EIATTR_MIN_STACK_SIZE
	.align		4
.L_11:
        /*0048*/ 	.byte	0x04, 0x12
        /*004a*/ 	.short	(.L_13 - .L_12)
	.align		4
.L_12:
        /*004c*/ 	.word	index@(topk_warp_bitonic_rowwise_kernel)
        /*0050*/ 	.word	0x00000000


	//----- nvinfo : EIATTR_MIN_STACK_SIZE
	.align		4
.L_13:
        /*0054*/ 	.byte	0x04, 0x12
        /*0056*/ 	.short	(.L_15 - .L_14)
	.align		4
.L_14:
        /*0058*/ 	.word	index@(bottomk_warp_heap_rowwise_kernel)
        /*005c*/ 	.word	0x00000040


	//----- nvinfo : EIATTR_MIN_STACK_SIZE
	.align		4
.L_15:
        /*0060*/ 	.byte	0x04, 0x12
        /*0062*/ 	.short	(.L_17 - .L_16)
	.align		4
.L_16:
        /*0064*/ 	.word	index@(topk_warp_heap_rowwise_kernel)
        /*0068*/ 	.word	0x00000040
.L_17:


//--------------------- .nv.compat                --------------------------
	.section	.nv.compat,"",@"SHT_CUDA_COMPAT_INFO"
	.align	4
        /*0000*/ 	.byte	0x02, 0x09, 0x00, 0x00, 0x02, 0x02, 0x01, 0x00, 0x02, 0x05, 0x05, 0x00, 0x03, 0x07, 0x01, 0x01
        /*0010*/ 	.byte	0x02, 0x03, 0x00, 0x00, 0x02, 0x06, 0x01, 0x00, 0x04, 0x0b, 0x08, 0x00, 0x09, 0x00, 0x00, 0x00
        /*0020*/ 	.byte	0x00, 0x00, 0x00, 0x00


//--------------------- .nv.info.topk_warp_bitonic_rowwise_kernel --------------------------
	.section	.nv.info.topk_warp_bitonic_rowwise_kernel,"",@"SHT_CUDA_INFO"
	.sectionflags	@""
	.align	4


	//----- nvinfo : EIATTR_CUDA_API_VERSION
	.align		4
        /*0000*/ 	.byte	0x04, 0x37
        /*0002*/ 	.short	(.L_19 - .L_18)
.L_18:
        /*0004*/ 	.word	0x00000082


	//----- nvinfo : EIATTR_KPARAM_INFO
	.align		4
.L_19:
        /*0008*/ 	.byte	0x04, 0x17
        /*000a*/ 	.short	(.L_21 - .L_20)
.L_20:
        /*000c*/ 	.word	0x00000000
        /*0010*/ 	.short	0x0005
        /*0012*/ 	.short	0x0020
        /*0014*/ 	.byte	0x00, 0xf5, 0x21, 0x00


	//----- nvinfo : EIATTR_KPARAM_INFO
	.align		4
.L_21:
        /*0018*/ 	.byte	0x04, 0x17
        /*001a*/ 	.short	(.L_23 - .L_22)
.L_22:
        /*001c*/ 	.word	0x00000000
        /*0020*/ 	.short	0x0004
        /*0022*/ 	.short	0x0018
        /*0024*/ 	.byte	0x00, 0xf5, 0x21, 0x00


	//----- nvinfo : EIATTR_KPARAM_INFO
	.align		4
.L_23:
        /*0028*/ 	.byte	0x04, 0x17
        /*002a*/ 	.short	(.L_25 - .L_24)
.L_24:
        /*002c*/ 	.word	0x00000000
        /*0030*/ 	.short	0x0003
        /*0032*/ 	.short	0x0010
        /*0034*/ 	.byte	0x00, 0xf0, 0x11, 0x00


	//----- nvinfo : EIATTR_KPARAM_INFO
	.align		4
.L_25:
        /*0038*/ 	.byte	0x04, 0x17
        /*003a*/ 	.short	(.L_27 - .L_26)
.L_26:
        /*003c*/ 	.word	0x00000000
        /*0040*/ 	.short	0x0002
        /*0042*/ 	.short	0x000c
        /*0044*/ 	.byte	0x00, 0xf0, 0x11, 0x00


	//----- nvinfo : EIATTR_KPARAM_INFO
	.align		4
.L_27:
        /*0048*/ 	.byte	0x04, 0x17
        /*004a*/ 	.short	(.L_29 - .L_28)
.L_28:
        /*004c*/ 	.word	0x00000000
        /*0050*/ 	.short	0x0001
        /*0052*/ 	.short	0x0008
        /*0054*/ 	.byte	0x00, 0xf0, 0x11, 0x00


	//----- nvinfo : EIATTR_KPARAM_INFO
	.align		4
.L_29:
        /*0058*/ 	.byte	0x04, 0x17
        /*005a*/ 	.short	(.L_31 - .L_30)
.L_30:
        /*005c*/ 	.word	0x00000000
        /*0060*/ 	.short	0x0000
        /*0062*/ 	.short	0x0000
        /*0064*/ 	.byte	0x00, 0xf5, 0x21, 0x00


	//----- nvinfo : EIATTR_SPARSE_MMA_MASK
	.align		4
.L_31:
        /*0068*/ 	.byte	0x03, 0x50
        /*006a*/ 	.short	0x0000


	//----- nvinfo : EIATTR_MAXREG_COUNT
	.align		4
        /*006c*/ 	.byte	0x03, 0x1b
        /*006e*/ 	.short	0x00ff


	//----- nvinfo : EIATTR_MERCURY_ISA_VERSION
	.align		4
        /*0070*/ 	.byte	0x03, 0x5f
        /*0072*/ 	.short	0x0101


	//----- nvinfo : EIATTR_COOP_GROUP_MASK_REGIDS
	.align		4
        /*0074*/ 	.byte	0x04, 0x29
        /*0076*/ 	.short	(.L_33 - .L_32)


	//   ....[0]....
.L_32:
        /*0078*/ 	.word	0xffffffff


	//   ....[1]....
        /*007c*/ 	.word	0xffffffff


	//   ....[2]....
        /*0080*/ 	.word	0xffffffff


	//   ....[3]....
        /*0084*/ 	.word	0xffffffff


	//   ....[4]....
        /*0088*/ 	.word	0xffffffff


	//   ....[5]....
        /*008c*/ 	.word	0xffffffff


	//   ....[6]....
        /*0090*/ 	.word	0xffffffff


	//   ....[7]....
        /*0094*/ 	.word	0xffffffff


	//   ....[8]....
        /*0098*/ 	.word	0xffffffff


	//   ....[9]....
        /*009c*/ 	.word	0xffffffff


	//----- nvinfo : EIATTR_COOP_GROUP_INSTR_OFFSETS
	.align		4
.L_33:
        /*00a0*/ 	.byte	0x04, 0x28
        /*00a2*/ 	.short	(.L_35 - .L_34)


	//   ....[0]....
.L_34:
        /*00a4*/ 	.word	0x00000c20


	//   ....[1]....
        /*00a8*/ 	.word	0x00000c40


	//   ....[2]....
        /*00ac*/ 	.word	0x00000c80


	//   ....[3]....
        /*00b0*/ 	.word	0x00000c90


	//   ....[4]....
        /*00b4*/ 	.word	0x00000cd0


	//   ....[5]....
        /*00b8*/ 	.word	0x00000ce0


	//   ....[6]....
        /*00bc*/ 	.word	0x00000d20


	//   ....[7]....
        /*00c0*/ 	.word	0x00000d30


	//   ....[8]....
        /*00c4*/ 	.word	0x00000d70


	//   ....[9]....
        /*00c8*/ 	.word	0x00000d80


	//----- nvinfo : EIATTR_VRC_CTA_INIT_COUNT
	.align		4
.L_35:
        /*00cc*/ 	.byte	0x02, 0x4a
	.zero		1
	.zero		1


	//----- nvinfo : EIATTR_EXIT_INSTR_OFFSETS
	.align		4
        /*00d0*/ 	.byte	0x04, 0x1c
        /*00d2*/ 	.short	(.L_37 - .L_36)


	//   ....[0]....
.L_36:
        /*00d4*/ 	.word	0x00000040


	//   ....[1]....
        /*00d8*/ 	.word	0x00000d90


	//   ....[2]....
        /*00dc*/ 	.word	0x00000e50


	//----- nvinfo : EIATTR_CRS_STACK_SIZE
	.align		4
.L_37:
        /*00e0*/ 	.byte	0x04, 0x1e
        /*00e2*/ 	.short	(.L_39 - .L_38)
.L_38:
        /*00e4*/ 	.word	0x00000000


	//----- nvinfo : EIATTR_CBANK_PARAM_SIZE
	.align		4
.L_39:
        /*00e8*/ 	.byte	0x03, 0x19
        /*00ea*/ 	.short	0x0028


	//----- nvinfo : EIATTR_PARAM_CBANK
	.align		4
        /*00ec*/ 	.byte	0x04, 0x0a
        /*00ee*/ 	.short	(.L_41 - .L_40)
	.align		4
.L_40:
        /*00f0*/ 	.word	index@(.nv.constant0.topk_warp_bitonic_rowwise_kernel)
        /*00f4*/ 	.short	0x0380
        /*00f6*/ 	.short	0x0028


	//----- nvinfo : EIATTR_SW_WAR
	.align		4
.L_41:
        /*00f8*/ 	.byte	0x04, 0x36
        /*00fa*/ 	.short	(.L_43 - .L_42)
.L_42:
        /*00fc*/ 	.word	0x00000008
.L_43:


//--------------------- .nv.info.bottomk_warp_heap_rowwise_kernel --------------------------
	.section	.nv.info.bottomk_warp_heap_rowwise_kernel,"",@"SHT_CUDA_INFO"
	.sectionflags	@""
	.align	4


	//----- nvinfo : EIATTR_CUDA_API_VERSION
	.align		4
        /*0000*/ 	.byte	0x04, 0x37
        /*0002*/ 	.short	(.L_45 - .L_44)
.L_44:
        /*0004*/ 	.word	0x00000082


	//----- nvinfo : EIATTR_KPARAM_INFO
	.align		4
.L_45:
        /*0008*/ 	.byte	0x04, 0x17
        /*000a*/ 	.short	(.L_47 - .L_46)
.L_46:
        /*000c*/ 	.word	0x00000000
        /*0010*/ 	.short	0x0005
        /*0012*/ 	.short	0x0020
        /*0014*/ 	.byte	0x00, 0xf5, 0x21, 0x00


	//----- nvinfo : EIATTR_KPARAM_INFO
	.align		4
.L_47:
        /*0018*/ 	.byte	0x04, 0x17
        /*001a*/ 	.short	(.L_49 - .L_48)
.L_48:
        /*001c*/ 	.word	0x00000000
        /*0020*/ 	.short	0x0004
        /*0022*/ 	.short	0x0018
        /*0024*/ 	.byte	0x00, 0xf5, 0x21, 0x00


	//----- nvinfo : EIATTR_KPARAM_INFO
	.align		4
.L_49:
        /*0028*/ 	.byte	0x04, 0x17
        /*002a*/ 	.short	(.L_51 - .L_50)
.L_50:
        /*002c*/ 	.word	0x00000000
        /*0030*/ 	.short	0x0003
        /*0032*/ 	.short	0x0010
        /*0034*/ 	.byte	0x00, 0xf0, 0x11, 0x00


	//----- nvinfo : EIATTR_KPARAM_INFO
	.align		4
.L_51:
        /*0038*/ 	.byte	0x04, 0x17
        /*003a*/ 	.short	(.L_53 - .L_52)
.L_52:
        /*003c*/ 	.word	0x00000000
        /*0040*/ 	.short	0x0002
        /*0042*/ 	.short	0x000c
        /*0044*/ 	.byte	0x00, 0xf0, 0x11, 0x00


	//----- nvinfo : EIATTR_KPARAM_INFO
	.align		4
.L_53:
        /*0048*/ 	.byte	0x04, 0x17
        /*004a*/ 	.short	(.L_55 - .L_54)
.L_54:
        /*004c*/ 	.word	0x00000000
        /*0050*/ 	.short	0x0001
        /*0052*/ 	.short	0x0008
        /*0054*/ 	.byte	0x00, 0xf0, 0x11, 0x00


	//----- nvinfo : EIATTR_KPARAM_INFO
	.align		4
.L_55:
        /*0058*/ 	.byte	0x04, 0x17
        /*005a*/ 	.short	(.L_57 - .L_56)
.L_56:
        /*005c*/ 	.word	0x00000000
        /*0060*/ 	.short	0x0000
        /*0062*/ 	.short	0x0000
        /*0064*/ 	.byte	0x00, 0xf5, 0x21, 0x00


	//----- nvinfo : EIATTR_SPARSE_MMA_MASK
	.align		4
.L_57:
        /*0068*/ 	.byte	0x03, 0x50
        /*006a*/ 	.short	0x0000


	//----- nvinfo : EIATTR_MAXREG_COUNT
	.align		4
        /*006c*/ 	.byte	0x03, 0x1b
        /*006e*/ 	.short	0x00ff


	//----- nvinfo : EIATTR_NUM_BARRIERS
	.align		4
        /*0070*/ 	.byte	0x02, 0x4c
        /*0072*/ 	.byte	0x01
	.zero		1


	//----- nvinfo : EIATTR_MERCURY_ISA_VERSION
	.align		4
        /*0074*/ 	.byte	0x03, 0x5f
        /*0076*/ 	.short	0x0101


	//----- nvinfo : EIATTR_VRC_CTA_INIT_COUNT
	.align		4
        /*0078*/ 	.byte	0x02, 0x4a
	.zero		1
	.zero		1


	//----- nvinfo : EIATTR_EXIT_INSTR_OFFSETS
	.align		4
        /*007c*/ 	.byte	0x04, 0x1c
        /*007e*/ 	.short	(.L_59 - .L_58)


	//   ....[0]....
.L_58:
        /*0080*/ 	.word	0x00000050


	//   ....[1]....
        /*0084*/ 	.word	0x00002b50


	//   ....[2]....
        /*0088*/ 	.word	0x00006030


	//----- nvinfo : EIATTR_CRS_STACK_SIZE
	.align		4
.L_59:
        /*008c*/ 	.byte	0x04, 0x1e
        /*008e*/ 	.short	(.L_61 - .L_60)
.L_60:
        /*0090*/ 	.word	0x00000000


	//----- nvinfo : EIATTR_CBANK_PARAM_SIZE
	.align		4
.L_61:
        /*0094*/ 	.byte	0x03, 0x19
        /*0096*/ 	.short	0x0028


	//----- nvinfo : EIATTR_PARAM_CBANK
	.align		4
        /*0098*/ 	.byte	0x04, 0x0a
        /*009a*/ 	.short	(.L_63 - .L_62)
	.align		4
.L_62:
        /*009c*/ 	.word	index@(.nv.constant0.bottomk_warp_heap_rowwise_kernel)
        /*00a0*/ 	.short	0x0380
        /*00a2*/ 	.short	0x0028


	//----- nvinfo : EIATTR_SW_WAR
	.align		4
.L_63:
        /*00a4*/ 	.byte	0x04, 0x36
        /*00a6*/ 	.short	(.L_65 - .L_64)
.L_64:
        /*00a8*/ 	.word	0x00000008
.L_65:


//--------------------- .nv.info.topk_warp_heap_rowwise_kernel --------------------------
	.section	.nv.info.topk_warp_heap_rowwise_kernel,"",@"SHT_CUDA_INFO"
	.sectionflags	@""
	.align	4


	//----- nvinfo : EIATTR_CUDA_API_VERSION
	.align		4
        /*0000*/ 	.byte	0x04, 0x37
        /*0002*/ 	.short	(.L_67 - .L_66)
.L_66:
        /*0004*/ 	.word	0x00000082


	//----- nvinfo : EIATTR_KPARAM_INFO
	.align		4
.L_67:
        /*0008*/ 	.byte	0x04, 0x17
        /*000a*/ 	.short	(.L_69 - .L_68)
.L_68:
        /*000c*/ 	.word	0x00000000
        /*0010*/ 	.short	0x0005
        /*0012*/ 	.short	0x0020
        /*0014*/ 	.byte	0x00, 0xf5, 0x21, 0x00


	//----- nvinfo : EIATTR_KPARAM_INFO
	.align		4
.L_69:
        /*0018*/ 	.byte	0x04, 0x17
        /*001a*/ 	.short	(.L_71 - .L_70)
.L_70:
        /*001c*/ 	.word	0x00000000
        /*0020*/ 	.short	0x0004
        /*0022*/ 	.short	0x0018
        /*0024*/ 	.byte	0x00, 0xf5, 0x21, 0x00


	//----- nvinfo : EIATTR_KPARAM_INFO
	.align		4
.L_71:
        /*0028*/ 	.byte	0x04, 0x17
        /*002a*/ 	.short	(.L_73 - .L_72)
.L_72:
        /*002c*/ 	.word	0x00000000
        /*0030*/ 	.short	0x0003
        /*0032*/ 	.short	0x0010
        /*0034*/ 	.byte	0x00, 0xf0, 0x11, 0x00


	//----- nvinfo : EIATTR_KPARAM_INFO
	.align		4
.L_73:
        /*0038*/ 	.byte	0x04, 0x17
        /*003a*/ 	.short	(.L_75 - .L_74)
.L_74:
        /*003c*/ 	.word	0x00000000
        /*0040*/ 	.short	0x0002
        /*0042*/ 	.short	0x000c
        /*0044*/ 	.byte	0x00, 0xf0, 0x11, 0x00


	//----- nvinfo : EIATTR_KPARAM_INFO
	.align		4
.L_75:
        /*0048*/ 	.byte	0x04, 0x17
        /*004a*/ 	.short	(.L_77 - .L_76)
.L_76:
        /*004c*/ 	.word	0x00000000
        /*0050*/ 	.short	0x0001
        /*0052*/ 	.short	0x0008
        /*0054*/ 	.byte	0x00, 0xf0, 0x11, 0x00


	//----- nvinfo : EIATTR_KPARAM_INFO
	.align		4
.L_77:
        /*0058*/ 	.byte	0x04, 0x17
        /*005a*/ 	.short	(.L_79 - .L_78)
.L_78:
        /*005c*/ 	.word	0x00000000
        /*0060*/ 	.short	0x0000
        /*0062*/ 	.short	0x0000
        /*0064*/ 	.byte	0x00, 0xf5, 0x21, 0x00


	//----- nvinfo : EIATTR_SPARSE_MMA_MASK
	.align		4
.L_79:
        /*0068*/ 	.byte	0x03, 0x50
        /*006a*/ 	.short	0x0000


	//----- nvinfo : EIATTR_MAXREG_COUNT
	.align		4
        /*006c*/ 	.byte	0x03, 0x1b
        /*006e*/ 	.short	0x00ff


	//----- nvinfo : EIATTR_NUM_BARRIERS
	.align		4
        /*0070*/ 	.byte	0x02, 0x4c
        /*0072*/ 	.byte	0x01
	.zero		1


	//----- nvinfo : EIATTR_MERCURY_ISA_VERSION
	.align		4
        /*0074*/ 	.byte	0x03, 0x5f
        /*0076*/ 	.short	0x0101


	//----- nvinfo : EIATTR_VRC_CTA_INIT_COUNT
	.align		4
        /*0078*/ 	.byte	0x02, 0x4a
	.zero		1
	.zero		1


	//----- nvinfo : EIATTR_EXIT_INSTR_OFFSETS
	.align		4
        /*007c*/ 	.byte	0x04, 0x1c
        /*007e*/ 	.short	(.L_81 - .L_80)


	//   ....[0]....
.L_80:
        /*0080*/ 	.word	0x00000050


	//   ....[1]....
        /*0084*/ 	.word	0x00002b50


	//   ....[2]....
        /*0088*/ 	.word	0x00006030


	//----- nvinfo : EIATTR_CRS_STACK_SIZE
	.align		4
.L_81:
        /*008c*/ 	.byte	0x04, 0x1e
        /*008e*/ 	.short	(.L_83 - .L_82)
.L_82:
        /*0090*/ 	.word	0x00000000


	//----- nvinfo : EIATTR_CBANK_PARAM_SIZE
	.align		4
.L_83:
        /*0094*/ 	.byte	0x03, 0x19
        /*0096*/ 	.short	0x0028


	//----- nvinfo : EIATTR_PARAM_CBANK
	.align		4
        /*0098*/ 	.byte	0x04, 0x0a
        /*009a*/ 	.short	(.L_85 - .L_84)
	.align		4
.L_84:
        /*009c*/ 	.word	index@(.nv.constant0.topk_warp_heap_rowwise_kernel)
        /*00a0*/ 	.short	0x0380
        /*00a2*/ 	.short	0x0028


	//----- nvinfo : EIATTR_SW_WAR
	.align		4
.L_85:
        /*00a4*/ 	.byte	0x04, 0x36
        /*00a6*/ 	.short	(.L_87 - .L_86)
.L_86:
        /*00a8*/ 	.word	0x00000008
.L_87:


//--------------------- .nv.callgraph             --------------------------
	.section	.nv.callgraph,"",@"SHT_CUDA_CALLGRAPH"
	.align	4
	.sectionentsize	8
	.align		4
        /*0000*/ 	.word	0x00000000
	.align		4
        /*0004*/ 	.word	0xffffffff
	.align		4
        /*0008*/ 	.word	0x00000000
	.align		4
        /*000c*/ 	.word	0xfffffffe
	.align		4
        /*0010*/ 	.word	0x00000000
	.align		4
        /*0014*/ 	.word	0xfffffffd
	.align		4
        /*0018*/ 	.word	0x00000000
	.align		4
        /*001c*/ 	.word	0xfffffffc


//--------------------- .text.topk_warp_bitonic_rowwise_kernel --------------------------
	.section	.text.topk_warp_bitonic_rowwise_kernel,"ax",@progbits
	.align	128
        .global         topk_warp_bitonic_rowwise_kernel
        .type           topk_warp_bitonic_rowwise_kernel,@function
        .size           topk_warp_bitonic_rowwise_kernel,(.L_x_88 - topk_warp_bitonic_rowwise_kernel)
        .other          topk_warp_bitonic_rowwise_kernel,@"STO_CUDA_ENTRY STV_DEFAULT"
topk_warp_bitonic_rowwise_kernel:
.text.topk_warp_bitonic_rowwise_kernel:
[----:B------:R-:W-:Y:S08]  /*0000*/  LDC R1, c[0x0][0x37c] ;  /* 0x0000df00ff017b82 */ /* 0x000ff00000000800 */
[----:B------:R-:W0:Y:S08]  /*0010*/  S2UR UR4, SR_CTAID.Y ;  /* 0x00000000000479c3 */ /* 0x000e300000002600 */
[----:B------:R-:W0:Y:S02]  /*0020*/  LDC R0, c[0x0][0x388] ;  /* 0x0000e200ff007b82 */ /* 0x000e240000000800 */
[----:B0-----:R-:W-:-:S13]  /*0030*/  ISETP.LE.AND P0, PT, R0, UR4, PT ;  /* 0x0000000400007c0c */ /* 0x001fda000bf03270 */
[----:B------:R-:W-:Y:S05]  /*0040*/  @P0 EXIT ;  /* 0x000000000000094d */ /* 0x000fea0003800000 */
[----:B------:R-:W0:Y:S01]  /*0050*/  S2R R0, SR_TID.X ;  /* 0x0000000000007919 */ /* 0x000e220000002100 */
[----:B------:R-:W1:Y:S01]  /*0060*/  LDC R7, c[0x0][0x38c] ;  /* 0x0000e300ff077b82 */ /* 0x000e620000000800 */
[----:B------:R-:W2:Y:S01]  /*0070*/  LDCU.64 UR6, c[0x0][0x358] ;  /* 0x00006b00ff0677ac */ /* 0x000ea20008000a00 */
[----:B------:R-:W-:Y:S01]  /*0080*/  BSSY.RECONVERGENT B0, `(.L_x_0) ;  /* 0x00000b9000007945 */ /* 0x000fe20003800200 */
[----:B------:R-:W-:Y:S02]  /*0090*/  IMAD.MOV.U32 R4, RZ, RZ, -0x1 ;  /* 0xffffffffff047424 */ /* 0x000fe400078e00ff */
[----:B------:R-:W-:Y:S01]  /*00a0*/  IMAD.MOV.U32 R5, RZ, RZ, -0x800000 ;  /* 0xff800000ff057424 */ /* 0x000fe200078e00ff */
[----:B0-----:R-:W-:-:S04]  /*00b0*/  LOP3.LUT R0, R0, 0x1f, RZ, 0xc0, !PT ;  /* 0x0000001f00007812 */ /* 0x001fc800078ec0ff */
[----:B-1----:R-:W-:-:S13]  /*00c0*/  ISETP.GE.AND P0, PT, R0, R7, PT ;  /* 0x000000070000720c */ /* 0x002fda0003f06270 */
[----:B--2---:R-:W-:Y:S05]  /*00d0*/  @P0 BRA `(.L_x_1) ;  /* 0x0000000800cc0947 */ /* 0x004fea0003800000 */
[----:B------:R-:W-:Y:S01]  /*00e0*/  LOP3.LUT R2, RZ, R0, RZ, 0x33, !PT ;  /* 0x00000000ff027212 */ /* 0x000fe200078e33ff */
[----:B------:R-:W-:Y:S01]  /*00f0*/  BSSY.RECONVERGENT B1, `(.L_x_2) ;  /* 0x0000059000017945 */ /* 0x000fe20003800200 */
[----:B------:R-:W-:Y:S02]  /*0100*/  IMAD.MOV.U32 R5, RZ, RZ, -0x800000 ;  /* 0xff800000ff057424 */ /* 0x000fe400078e00ff */
[----:B------:R-:W-:Y:S02]  /*0110*/  IMAD.MOV.U32 R4, RZ, RZ, -0x1 ;  /* 0xffffffffff047424 */ /* 0x000fe400078e00ff */
[----:B------:R-:W-:Y:S02]  /*0120*/  IMAD.IADD R2, R2, 0x1, R7 ;  /* 0x0000000102027824 */ /* 0x000fe400078e0207 */
[----:B------:R-:W-:-:S03]  /*0130*/  IMAD.MOV.U32 R3, RZ, RZ, R0 ;  /* 0x000000ffff037224 */ /* 0x000fc600078e0000 */
[C---:B------:R-:W-:Y:S02]  /*0140*/  ISETP.GE.U32.AND P0, PT, R2.reuse, 0x1e0, PT ;  /* 0x000001e00200780c */ /* 0x040fe40003f06070 */
[----:B------:R-:W-:-:S04]  /*0150*/  LEA.HI R6, R2, 0x1, RZ, 0x1b ;  /* 0x0000000102067811 */ /* 0x000fc800078fd8ff */
[----:B------:R-:W-:-:S07]  /*0160*/  LOP3.LUT R23, R6, 0xf, RZ, 0xc0, !PT ;  /* 0x0000000f06177812 */ /* 0x000fce00078ec0ff */
[----:B------:R-:W-:Y:S05]  /*0170*/  @!P0 BRA `(.L_x_3) ;  /* 0x0000000400408947 */ /* 0x000fea0003800000 */
[----:B------:R-:W-:Y:S01]  /*0180*/  LOP3.LUT R9, R6, 0xffffff0, RZ, 0xc0, !PT ;  /* 0x0ffffff006097812 */ /* 0x000fe200078ec0ff */
[----:B------:R-:W-:Y:S01]  /*0190*/  BSSY.RECONVERGENT B2, `(.L_x_4) ;  /* 0x000004d000027945 */ /* 0x000fe20003800200 */
[----:B------:R-:W-:Y:S01]  /*01a0*/  IMAD R7, R7, UR4, R0 ;  /* 0x0000000407077c24 */ /* 0x000fe2000f8e0200 */
[----:B------:R-:W-:Y:S01]  /*01b0*/  LOP3.LUT R8, R0, 0x100, RZ, 0xfc, !PT ;  /* 0x0000010000087812 */ /* 0x000fe200078efcff */
[----:B------:R-:W-:Y:S02]  /*01c0*/  IMAD.MOV.U32 R5, RZ, RZ, -0x800000 ;  /* 0xff800000ff057424 */ /* 0x000fe400078e00ff */
[----:B------:R-:W-:Y:S02]  /*01d0*/  IMAD.MOV.U32 R4, RZ, RZ, -0x1 ;  /* 0xffffffffff047424 */ /* 0x000fe400078e00ff */
[----:B------:R-:W-:-:S07]  /*01e0*/  IMAD.MOV R9, RZ, RZ, -R9 ;  /* 0x000000ffff097224 */ /* 0x000fce00078e0a09 */
.L_x_5:
[----:B------:R-:W0:Y:S02]  /*01f0*/  LDC.64 R2, c[0x0][0x380] ;  /* 0x0000e000ff027b82 */ /* 0x000e240000000a00 */
[----:B0-----:R-:W-:-:S05]  /*0200*/  IMAD.WIDE R2, R7, 0x4, R2 ;  /* 0x0000000407027825 */ /* 0x001fca00078e0202 */
[----:B------:R-:W2:Y:S04]  /*0210*/  LDG.E.CONSTANT R22, desc[UR6][R2.64] ;  /* 0x0000000602167981 */ /* 0x000ea8000c1e9900 */
[----:B------:R-:W3:Y:S04]  /*0220*/  LDG.E.CONSTANT R24, desc[UR6][R2.64+0x80] ;  /* 0x0000800602187981 */ /* 0x000ee8000c1e9900 */
[----:B------:R-:W4:Y:S04]  /*0230*/  LDG.E.CONSTANT R26, desc[UR6][R2.64+0x100] ;  /* 0x00010006021a7981 */ /* 0x000f28000c1e9900 */
[----:B------:R-:W5:Y:S04]  /*0240*/  LDG.E.CONSTANT R28, desc[UR6][R2.64+0x180] ;  /* 0x00018006021c7981 */ /* 0x000f68000c1e9900 */
        /* <DEDUP_REMOVED lines=11> */
[----:B------:R-:W5:Y:S01]  /*0300*/  LDG.E.CONSTANT R21, desc[UR6][R2.64+0x780] ;  /* 0x0007800602157981 */ /* 0x000f62000c1e9900 */
[----:B------:R-:W-:-:S02]  /*0310*/  VIADD R9, R9, 0x10 ;  /* 0x0000001009097836 */ /* 0x000fc40000000000 */
[----:B------:R-:W-:Y:S01]  /*0320*/  VIADD R7, R7, 0x200 ;  /* 0x0000020007077836 */ /* 0x000fe20000000000 */
[----:B--2---:R-:W-:-:S04]  /*0330*/  FSETP.GT.AND P3, PT, R22, R5, PT ;  /* 0x000000051600720b */ /* 0x004fc80003f64000 */
[----:B------:R-:W-:-:S04]  /*0340*/  FSEL R5, R22, R5, P3 ;  /* 0x0000000516057208 */ /* 0x000fc80001800000 */
[----:B---3--:R-:W-:-:S04]  /*0350*/  FSETP.GT.AND P4, PT, R24, R5, PT ;  /* 0x000000051800720b */ /* 0x008fc80003f84000 */
[----:B------:R-:W-:Y:S01]  /*0360*/  FSEL R5, R24, R5, P4 ;  /* 0x0000000518057208 */ /* 0x000fe20002000000 */
[----:B------:R-:W-:-:S03]  /*0370*/  @P3 VIADD R4, R8, 0xffffff00 ;  /* 0xffffff0008043836 */ /* 0x000fc60000000000 */
[----:B----4-:R-:W-:-:S04]  /*0380*/  FSETP.GT.AND P5, PT, R26, R5, PT ;  /* 0x000000051a00720b */ /* 0x010fc80003fa4000 */
[----:B------:R-:W-:Y:S01]  /*0390*/  FSEL R5, R26, R5, P5 ;  /* 0x000000051a057208 */ /* 0x000fe20002800000 */
[----:B------:R-:W-:-:S03]  /*03a0*/  @P4 VIADD R4, R8, 0xffffff20 ;  /* 0xffffff2008044836 */ /* 0x000fc60000000000 */
[----:B-----5:R-:W-:-:S04]  /*03b0*/  FSETP.GT.AND P6, PT, R28, R5, PT ;  /* 0x000000051c00720b */ /* 0x020fc80003fc4000 */
[----:B------:R-:W-:Y:S01]  /*03c0*/  FSEL R5, R28, R5, P6 ;  /* 0x000000051c057208 */ /* 0x000fe20003000000 */
[----:B------:R-:W-:-:S03]  /*03d0*/  @P5 VIADD R4, R8, 0xffffff40 ;  /* 0xffffff4008045836 */ /* 0x000fc60000000000 */
[----:B------:R-:W-:-:S04]  /*03e0*/  FSETP.GT.AND P0, PT, R20, R5, PT ;  /* 0x000000051400720b */ /* 0x000fc80003f04000 */
        /* <DEDUP_REMOVED lines=14> */
[C---:B------:R-:W-:Y:S02]  /*04d0*/  FSETP.GT.AND P5, PT, R13.reuse, R12, PT ;  /* 0x0000000c0d00720b */ /* 0x040fe40003fa4000 */
[----:B------:R-:W-:Y:S02]  /*04e0*/  SEL R4, R8, R4, P4 ;  /* 0x0000000408047207 */ /* 0x000fe40002000000 */
[----:B------:R-:W-:-:S04]  /*04f0*/  FSEL R13, R13, R12, P5 ;  /* 0x0000000c0d0d7208 */ /* 0x000fc80002800000 */
        /* <DEDUP_REMOVED lines=11> */
[----:B------:R-:W-:Y:S01]  /*05b0*/  @P1 VIADD R4, R8, 0x80 ;  /* 0x0000008008041836 */ /* 0x000fe20000000000 */
[----:B------:R-:W-:Y:S02]  /*05c0*/  ISETP.NE.AND P1, PT, R9, RZ, PT ;  /* 0x000000ff0900720c */ /* 0x000fe40003f25270 */
[----:B------:R-:W-:-:S04]  /*05d0*/  FSETP.GT.AND P3, PT, R18, R17, PT ;  /* 0x000000111200720b */ /* 0x000fc80003f64000 */
[----:B------:R-:W-:Y:S01]  /*05e0*/  FSEL R18, R18, R17, P3 ;  /* 0x0000001112127208 */ /* 0x000fe20001800000 */
[----:B------:R-:W-:-:S03]  /*05f0*/  @P2 VIADD R4, R8, 0xa0 ;  /* 0x000000a008042836 */ /* 0x000fc60000000000 */
[----:B------:R-:W-:-:S04]  /*0600*/  FSETP.GT.AND P0, PT, R21, R18, PT ;  /* 0x000000121500720b */ /* 0x000fc80003f04000 */
[----:B------:R-:W-:Y:S01]  /*0610*/  FSEL R5, R21, R18, P0 ;  /* 0x0000001215057208 */ /* 0x000fe20000000000 */
[----:B------:R-:W-:-:S08]  /*0620*/  @P3 VIADD R4, R8, 0xc0 ;  /* 0x000000c008043836 */ /* 0x000fd00000000000 */
[C---:B------:R-:W-:Y:S02]  /*0630*/  @P0 VIADD R4, R8.reuse, 0xe0 ;  /* 0x000000e008040836 */ /* 0x040fe40000000000 */
[----:B------:R-:W-:Y:S01]  /*0640*/  VIADD R8, R8, 0x200 ;  /* 0x0000020008087836 */ /* 0x000fe20000000000 */
[----:B------:R-:W-:Y:S06]  /*0650*/  @P1 BRA `(.L_x_5) ;  /* 0xfffffff800e41947 */ /* 0x000fec000383ffff */
[----:B------:R-:W-:Y:S05]  /*0660*/  BSYNC.RECONVERGENT B2 ;  /* 0x0000000000027941 */ /* 0x000fea0003800200 */
.L_x_4:
[----:B------:R-:W-:-:S07]  /*0670*/  VIADD R3, R8, 0xffffff00 ;  /* 0xffffff0008037836 */ /* 0x000fce0000000000 */
.L_x_3:
[----:B------:R-:W-:Y:S05]  /*0680*/  BSYNC.RECONVERGENT B1 ;  /* 0x0000000000017941 */ /* 0x000fea0003800200 */
.L_x_2:
[----:B------:R-:W-:-:S13]  /*0690*/  ISETP.NE.AND P0, PT, R23, RZ, PT ;  /* 0x000000ff1700720c */ /* 0x000fda0003f05270 */
[----:B------:R-:W-:Y:S05]  /*06a0*/  @!P0 BRA `(.L_x_1) ;  /* 0x0000000400588947 */ /* 0x000fea0003800000 */
[----:B------:R-:W-:Y:S01]  /*06b0*/  ISETP.GE.U32.AND P1, PT, R23, 0x8, PT ;  /* 0x000000081700780c */ /* 0x000fe20003f26070 */
[----:B------:R-:W-:Y:S01]  /*06c0*/  BSSY.RECONVERGENT B1, `(.L_x_6) ;  /* 0x0000029000017945 */ /* 0x000fe20003800200 */
[----:B------:R-:W-:-:S04]  /*06d0*/  LOP3.LUT R10, R6, 0x7, RZ, 0xc0, !PT ;  /* 0x00000007060a7812 */ /* 0x000fc800078ec0ff */
[----:B------:R-:W-:-:S07]  /*06e0*/  ISETP.NE.AND P0, PT, R10, RZ, PT ;  /* 0x000000ff0a00720c */ /* 0x000fce0003f05270 */
[----:B------:R-:W-:Y:S06]  /*06f0*/  @!P1 BRA `(.L_x_7) ;  /* 0x0000000000949947 */ /* 0x000fec0003800000 */
[----:B------:R-:W0:Y:S08]  /*0700*/  LDC R2, c[0x0][0x38c] ;  /* 0x0000e300ff027b82 */ /* 0x000e300000000800 */
[----:B------:R-:W1:Y:S01]  /*0710*/  LDC.64 R8, c[0x0][0x380] ;  /* 0x0000e000ff087b82 */ /* 0x000e620000000a00 */
[----:B0-----:R-:W-:-:S04]  /*0720*/  IMAD R7, R2, UR4, R3 ;  /* 0x0000000402077c24 */ /* 0x001fc8000f8e0203 */
[----:B-1----:R-:W-:-:S05]  /*0730*/  IMAD.WIDE R8, R7, 0x4, R8 ;  /* 0x0000000407087825 */ /* 0x002fca00078e0208 */
[----:B------:R-:W2:Y:S04]  /*0740*/  LDG.E.CONSTANT R2, desc[UR6][R8.64] ;  /* 0x0000000608027981 */ /* 0x000ea8000c1e9900 */
[----:B------:R-:W3:Y:S04]  /*0750*/  LDG.E.CONSTANT R7, desc[UR6][R8.64+0x80] ;  /* 0x0000800608077981 */ /* 0x000ee8000c1e9900 */
[----:B------:R-:W4:Y:S04]  /*0760*/  LDG.E.CONSTANT R11, desc[UR6][R8.64+0x100] ;  /* 0x00010006080b7981 */ /* 0x000f28000c1e9900 */
[----:B------:R-:W5:Y:S04]  /*0770*/  LDG.E.CONSTANT R13, desc[UR6][R8.64+0x180] ;  /* 0x00018006080d7981 */ /* 0x000f68000c1e9900 */
[----:B------:R-:W5:Y:S04]  /*0780*/  LDG.E.CONSTANT R15, desc[UR6][R8.64+0x200] ;  /* 0x00020006080f7981 */ /* 0x000f68000c1e9900 */
[----:B------:R-:W5:Y:S04]  /*0790*/  LDG.E.CONSTANT R17, desc[UR6][R8.64+0x280] ;  /* 0x0002800608117981 */ /* 0x000f68000c1e9900 */
[----:B------:R-:W5:Y:S04]  /*07a0*/  LDG.E.CONSTANT R19, desc[UR6][R8.64+0x300] ;  /* 0x0003000608137981 */ /* 0x000f68000c1e9900 */
[----:B------:R-:W5:Y:S01]  /*07b0*/  LDG.E.CONSTANT R21, desc[UR6][R8.64+0x380] ;  /* 0x0003800608157981 */ /* 0x000f62000c1e9900 */
[----:B--2---:R-:W-:-:S04]  /*07c0*/  FSETP.GT.AND P5, PT, R2, R5, PT ;  /* 0x000000050200720b */ /* 0x004fc80003fa4000 */
[----:B------:R-:W-:Y:S02]  /*07d0*/  FSEL R2, R2, R5, P5 ;  /* 0x0000000502027208 */ /* 0x000fe40002800000 */
[----:B------:R-:W-:Y:S02]  /*07e0*/  SEL R4, R3, R4, P5 ;  /* 0x0000000403047207 */ /* 0x000fe40002800000 */
[----:B---3--:R-:W-:-:S04]  /*07f0*/  FSETP.GT.AND P6, PT, R7, R2, PT ;  /* 0x000000020700720b */ /* 0x008fc80003fc4000 */
[----:B------:R-:W-:-:S04]  /*0800*/  FSEL R2, R7, R2, P6 ;  /* 0x0000000207027208 */ /* 0x000fc80003000000 */
        /* <DEDUP_REMOVED lines=17> */
[----:B------:R-:W-:-:S08]  /*0920*/  @P5 VIADD R4, R3, 0xc0 ;  /* 0x000000c003045836 */ /* 0x000fd00000000000 */
[C---:B------:R-:W-:Y:S02]  /*0930*/  @P3 VIADD R4, R3.reuse, 0xe0 ;  /* 0x000000e003043836 */ /* 0x040fe40000000000 */
[----:B------:R-:W-:-:S07]  /*0940*/  VIADD R3, R3, 0x100 ;  /* 0x0000010003037836 */ /* 0x000fce0000000000 */
.L_x_7:
[----:B------:R-:W-:Y:S05]  /*0950*/  BSYNC.RECONVERGENT B1 ;  /* 0x0000000000017941 */ /* 0x000fea0003800200 */
.L_x_6:
        /* <DEDUP_REMOVED lines=24> */
[----:B------:R-:W-:-:S08]  /*0ae0*/  @P3 VIADD R4, R3, 0x40 ;  /* 0x0000004003043836 */ /* 0x000fd00000000000 */
[C---:B------:R-:W-:Y:S02]  /*0af0*/  @P4 VIADD R4, R3.reuse, 0x60 ;  /* 0x0000006003044836 */ /* 0x040fe40000000000 */
[----:B------:R-:W-:-:S07]  /*0b00*/  VIADD R3, R3, 0x80 ;  /* 0x0000008003037836 */ /* 0x000fce0000000000 */
.L_x_9:
[----:B------:R-:W-:Y:S05]  /*0b10*/  BSYNC.RECONVERGENT B1 ;  /* 0x0000000000017941 */ /* 0x000fea0003800200 */
.L_x_8:
[----:B------:R-:W-:Y:S05]  /*0b20*/  @!P1 BRA `(.L_x_1) ;  /* 0x0000000000389947 */ /* 0x000fea0003800000 */
[----:B------:R-:W0:Y:S01]  /*0b30*/  LDC R6, c[0x0][0x38c] ;  /* 0x0000e300ff067b82 */ /* 0x000e220000000800 */
[----:B------:R-:W-:-:S07]  /*0b40*/  IMAD.MOV R2, RZ, RZ, -R2 ;  /* 0x000000ffff027224 */ /* 0x000fce00078e0a02 */
[----:B------:R-:W1:Y:S01]  /*0b50*/  LDC.64 R8, c[0x0][0x380] ;  /* 0x0000e000ff087b82 */ /* 0x000e620000000a00 */
[----:B0-----:R-:W-:-:S07]  /*0b60*/  IMAD R11, R6, UR4, R3 ;  /* 0x00000004060b7c24 */ /* 0x001fce000f8e0203 */
.L_x_10:
[----:B-1----:R-:W-:-:S06]  /*0b70*/  IMAD.WIDE R6, R11, 0x4, R8 ;  /* 0x000000040b067825 */ /* 0x002fcc00078e0208 */
[----:B------:R-:W2:Y:S01]  /*0b80*/  LDG.E.CONSTANT R6, desc[UR6][R6.64] ;  /* 0x0000000606067981 */ /* 0x000ea2000c1e9900 */
[----:B------:R-:W-:Y:S02]  /*0b90*/  VIADD R2, R2, 0x1 ;  /* 0x0000000102027836 */ /* 0x000fe40000000000 */
[----:B------:R-:W-:-:S03]  /*0ba0*/  VIADD R11, R11, 0x20 ;  /* 0x000000200b0b7836 */ /* 0x000fc60000000000 */
[----:B------:R-:W-:Y:S02]  /*0bb0*/  ISETP.NE.AND P1, PT, R2, RZ, PT ;  /* 0x000000ff0200720c */ /* 0x000fe40003f25270 */
[----:B--2---:R-:W-:-:S04]  /*0bc0*/  FSETP.GT.AND P0, PT, R6, R5, PT ;  /* 0x000000050600720b */ /* 0x004fc80003f04000 */
[C---:B------:R-:W-:Y:S01]  /*0bd0*/  SEL R4, R3.reuse, R4, P0 ;  /* 0x0000000403047207 */ /* 0x040fe20000000000 */
[----:B------:R-:W-:Y:S01]  /*0be0*/  VIADD R3, R3, 0x20 ;  /* 0x0000002003037836 */ /* 0x000fe20000000000 */
[----:B------:R-:W-:-:S05]  /*0bf0*/  FSEL R5, R6, R5, P0 ;  /* 0x0000000506057208 */ /* 0x000fca0000000000 */
[----:B------:R-:W-:Y:S05]  /*0c00*/  @P1 BRA `(.L_x_10) ;  /* 0xfffffffc00d81947 */ /* 0x000fea000383ffff */
.L_x_1:
[----:B------:R-:W-:Y:S05]  /*0c10*/  BSYNC.RECONVERGENT B0 ;  /* 0x0000000000007941 */ /* 0x000fea0003800200 */
.L_x_0:
[----:B------:R-:W0:Y:S01]  /*0c20*/  SHFL.DOWN PT, R2, R5, 0x10, 0x1f ;  /* 0x0a001f0005027f89 */ /* 0x000e2200000e0000 */
[----:B------:R-:W-:-:S03]  /*0c30*/  ISETP.NE.AND P1, PT, R0, RZ, PT ;  /* 0x000000ff0000720c */ /* 0x000fc60003f25270 */
[----:B------:R-:W1:Y:S01]  /*0c40*/  SHFL.DOWN PT, R3, R4, 0x10, 0x1f ;  /* 0x0a001f0004037f89 */ /* 0x000e6200000e0000 */
[----:B0-----:R-:W-:-:S04]  /*0c50*/  FSETP.GEU.AND P0, PT, R5, R2, PT ;  /* 0x000000020500720b */ /* 0x001fc80003f0e000 */
[----:B------:R-:W-:Y:S02]  /*0c60*/  FSEL R2, R2, R5, !P0 ;  /* 0x0000000502027208 */ /* 0x000fe40004000000 */
[----:B-1----:R-:W-:-:S03]  /*0c70*/  SEL R3, R3, R4, !P0 ;  /* 0x0000000403037207 */ /* 0x002fc60004000000 */
[----:B------:R-:W0:Y:S04]  /*0c80*/  SHFL.DOWN PT, R7, R2, 0x8, 0x1f ;  /* 0x09001f0002077f89 */ /* 0x000e2800000e0000 */
        /* <DEDUP_REMOVED lines=14> */
[----:B------:R0:W1:Y:S04]  /*0d70*/  SHFL.DOWN PT, R10, R9, 0x1, 0x1f ;  /* 0x08201f00090a7f89 */ /* 0x00006800000e0000 */
[----:B------:R0:W2:Y:S01]  /*0d80*/  SHFL.DOWN PT, R7, R0, 0x1, 0x1f ;  /* 0x08201f0000077f89 */ /* 0x0000a200000e0000 */
[----:B------:R-:W-:Y:S05]  /*0d90*/  @P1 EXIT ;  /* 0x000000000000194d */ /* 0x000fea0003800000 */
[----:B------:R-:W3:Y:S01]  /*0da0*/  LDC R11, c[0x0][0x390] ;  /* 0x0000e400ff0b7b82 */ /* 0x000ee20000000800 */
[----:B-1----:R-:W-:-:S04]  /*0db0*/  FSETP.GEU.AND P0, PT, R9, R10, PT ;  /* 0x0000000a0900720b */ /* 0x002fc80003f0e000 */
[----:B0-----:R-:W-:Y:S02]  /*0dc0*/  FSEL R9, R10, R9, !P0 ;  /* 0x000000090a097208 */ /* 0x001fe40004000000 */
[----:B--2---:R-:W-:Y:S01]  /*0dd0*/  SEL R7, R7, R0, !P0 ;  /* 0x0000000007077207 */ /* 0x004fe20004000000 */
[----:B------:R-:W0:Y:S08]  /*0de0*/  LDC.64 R2, c[0x0][0x398] ;  /* 0x0000e600ff027b82 */ /* 0x000e300000000a00 */
[----:B------:R-:W1:Y:S01]  /*0df0*/  LDC.64 R4, c[0x0][0x3a0] ;  /* 0x0000e800ff047b82 */ /* 0x000e620000000a00 */
[----:B---3--:R-:W-:-:S04]  /*0e00*/  IMAD R11, R11, UR4, RZ ;  /* 0x000000040b0b7c24 */ /* 0x008fc8000f8e02ff */
[----:B0-----:R-:W-:-:S05]  /*0e10*/  IMAD.WIDE R2, R11, 0x4, R2 ;  /* 0x000000040b027825 */ /* 0x001fca00078e0202 */
[----:B------:R-:W-:Y:S01]  /*0e20*/  STG.E desc[UR6][R2.64], R9 ;  /* 0x0000000902007986 */ /* 0x000fe2000c101906 */
[----:B-1----:R-:W-:-:S05]  /*0e30*/  IMAD.WIDE R4, R11, 0x4, R4 ;  /* 0x000000040b047825 */ /* 0x002fca00078e0204 */
[----:B------:R-:W-:Y:S01]  /*0e40*/  STG.E desc[UR6][R4.64], R7 ;  /* 0x0000000704007986 */ /* 0x000fe2000c101906 */
[----:B------:R-:W-:Y:S05]  /*0e50*/  EXIT ;  /* 0x000000000000794d */ /* 0x000fea0003800000 */
.L_x_11:
[----:B------:R-:W-:-:S00]  /*0e60*/  BRA `(.L_x_11) ;  /* 0xfffffffc00fc7947 */ /* 0x000fc0000383ffff */
[----:B------:R-:W-:-:S00]  /*0e70*/  NOP ;  /* 0x0000000000007918 */ /* 0x000fc00000000000 */
        /* <DEDUP_REMOVED lines=8> */
.L_x_88:


//--------------------- .text.bottomk_warp_heap_rowwise_kernel --------------------------
	.section	.text.bottomk_warp_heap_rowwise_kernel,"ax",@progbits
	.align	128
        .global         bottomk_warp_heap_rowwise_kernel
        .type           bottomk_warp_heap_rowwise_kernel,@function
        .size           bottomk_warp_heap_rowwise_kernel,(.L_x_89 - bottomk_warp_heap_rowwise_kernel)
        .other          bottomk_warp_heap_rowwise_kernel,@"STO_CUDA_ENTRY STV_DEFAULT"
bottomk_warp_heap_rowwise_kernel:
.text.bottomk_warp_heap_rowwise_kernel:
[----:B------:R-:W0:Y:S08]  /*0000*/  LDC R1, c[0x0][0x37c] ;  /* 0x0000df00ff017b82 */ /* 0x000e300000000800 */
[----:B------:R-:W1:Y:S01]  /*0010*/  S2UR UR6, SR_CTAID.Y ;  /* 0x00000000000679c3 */ /* 0x000e620000002600 */
[----:B0-----:R-:W-:-:S07]  /*0020*/  VIADD R1, R1, 0xffffffc0 ;  /* 0xffffffc001017836 */ /* 0x001fce0000000000 */
[----:B------:R-:W1:Y:S02]  /*0030*/  LDC R0, c[0x0][0x388] ;  /* 0x0000e200ff007b82 */ /* 0x000e640000000800 */
[----:B-1----:R-:W-:-:S13]  /*0040*/  ISETP.LE.AND P0, PT, R0, UR6, PT ;  /* 0x0000000600007c0c */ /* 0x002fda000bf03270 */
[----:B------:R-:W-:Y:S05]  /*0050*/  @P0 EXIT ;  /* 0x000000000000094d */ /* 0x000fea0003800000 */
[----:B------:R-:W0:Y:S01]  /*0060*/  S2R R13, SR_TID.X ;  /* 0x00000000000d7919 */ /* 0x000e220000002100 */
[----:B------:R-:W1:Y:S01]  /*0070*/  LDCU UR7, c[0x0][0x38c] ;  /* 0x00007180ff0777ac */ /* 0x000e620008000800 */
[----:B------:R-:W-:Y:S01]  /*0080*/  IMAD.MOV.U32 R4, RZ, RZ, 0x7f800000 ;  /* 0x7f800000ff047424 */ /* 0x000fe200078e00ff */
[----:B------:R-:W-:Y:S01]  /*0090*/  BSSY.RECONVERGENT B2, `(.L_x_12) ;  /* 0x0000298000027945 */ /* 0x000fe20003800200 */
[----:B------:R-:W-:Y:S01]  /*00a0*/  IMAD.MOV.U32 R5, RZ, RZ, 0x7f800000 ;  /* 0x7f800000ff057424 */ /* 0x000fe200078e00ff */
[----:B------:R-:W2:Y:S01]  /*00b0*/  LDCU.64 UR8, c[0x0][0x358] ;  /* 0x00006b00ff0877ac */ /* 0x000ea20008000a00 */
[----:B------:R-:W-:Y:S02]  /*00c0*/  IMAD.MOV.U32 R6, RZ, RZ, 0x7f800000 ;  /* 0x7f800000ff067424 */ /* 0x000fe400078e00ff */
[----:B------:R-:W-:Y:S02]  /*00d0*/  IMAD.MOV.U32 R7, RZ, RZ, 0x7f800000 ;  /* 0x7f800000ff077424 */ /* 0x000fe400078e00ff */
[----:B------:R-:W-:-:S02]  /*00e0*/  IMAD.MOV.U32 R8, RZ, RZ, -0x1 ;  /* 0xffffffffff087424 */ /* 0x000fc400078e00ff */
[----:B------:R-:W-:Y:S01]  /*00f0*/  IMAD.MOV.U32 R9, RZ, RZ, -0x1 ;  /* 0xffffffffff097424 */ /* 0x000fe200078e00ff */
[----:B------:R3:W-:Y:S01]  /*0100*/  STL.128 [R1], R4 ;  /* 0x0000000401007387 */ /* 0x0007e20000100c00 */
[----:B------:R-:W-:Y:S02]  /*0110*/  IMAD.MOV.U32 R10, RZ, RZ, -0x1 ;  /* 0xffffffffff0a7424 */ /* 0x000fe400078e00ff */
[----:B------:R-:W-:Y:S01]  /*0120*/  IMAD.MOV.U32 R11, RZ, RZ, -0x1 ;  /* 0xffffffffff0b7424 */ /* 0x000fe200078e00ff */
[----:B------:R3:W-:Y:S04]  /*0130*/  STL.128 [R1+0x10], R4 ;  /* 0x0000100401007387 */ /* 0x0007e80000100c00 */
[----:B------:R3:W-:Y:S04]  /*0140*/  STL.128 [R1+0x20], R8 ;  /* 0x0000200801007387 */ /* 0x0007e80000100c00 */
[----:B------:R3:W-:Y:S01]  /*0150*/  STL.128 [R1+0x30], R8 ;  /* 0x0000300801007387 */ /* 0x0007e20000100c00 */
[----:B0-----:R-:W-:-:S04]  /*0160*/  LOP3.LUT R13, R13, 0x1f, RZ, 0xc0, !PT ;  /* 0x0000001f0d0d7812 */ /* 0x001fc800078ec0ff */
[----:B-1----:R-:W-:-:S13]  /*0170*/  ISETP.GE.AND P0, PT, R13, UR7, PT ;  /* 0x000000070d007c0c */ /* 0x002fda000bf06270 */
[----:B--23--:R-:W-:Y:S05]  /*0180*/  @P0 BRA `(.L_x_13) ;  /* 0x0000002800200947 */ /* 0x00cfea0003800000 */
[----:B------:R-:W-:Y:S01]  /*0190*/  LOP3.LUT R18, RZ, R13, RZ, 0x33, !PT ;  /* 0x0000000dff127212 */ /* 0x000fe200078e33ff */
[----:B------:R-:W0:Y:S01]  /*01a0*/  LDCU UR4, c[0x0][0x2f8] ;  /* 0x00005f00ff0477ac */ /* 0x000e220008000800 */
[----:B------:R-:W-:Y:S03]  /*01b0*/  BSSY.RECONVERGENT B1, `(.L_x_14) ;  /* 0x000008c000017945 */ /* 0x000fe60003800200 */
[----:B------:R-:W-:-:S05]  /*01c0*/  VIADD R18, R18, UR7 ;  /* 0x0000000712127c36 */ /* 0x000fca0008000000 */
[----:B------:R-:W-:-:S04]  /*01d0*/  LOP3.LUT R0, R18, 0x60, RZ, 0xc0, !PT ;  /* 0x0000006012007812 */ /* 0x000fc800078ec0ff */
[----:B------:R-:W-:Y:S01]  /*01e0*/  ISETP.NE.AND P0, PT, R0, 0x60, PT ;  /* 0x000000600000780c */ /* 0x000fe20003f05270 */
[----:B0-----:R-:W-:-:S12]  /*01f0*/  VIADD R12, R1, UR4 ;  /* 0x00000004010c7c36 */ /* 0x001fd80008000000 */
[----:B------:R-:W-:Y:S05]  /*0200*/  @!P0 BRA `(.L_x_15) ;  /* 0x0000000800188947 */ /* 0x000fea0003800000 */
[----:B------:R-:W0:Y:S01]  /*0210*/  LDC R16, c[0x0][0x38c] ;  /* 0x0000e300ff107b82 */ /* 0x000e220000000800 */
[----:B------:R-:W-:Y:S01]  /*0220*/  LEA.HI R21, R18, 0x1, RZ, 0x1b ;  /* 0x0000000112157811 */ /* 0x000fe200078fd8ff */
[C---:B------:R-:W-:Y:S02]  /*0230*/  VIADD R17, R12.reuse, 0x4 ;  /* 0x000000040c117836 */ /* 0x040fe40000000000 */
[----:B------:R-:W-:Y:S01]  /*0240*/  VIADD R19, R12, 0x8 ;  /* 0x000000080c137836 */ /* 0x000fe20000000000 */
[----:B------:R-:W-:Y:S01]  /*0250*/  LOP3.LUT R21, R21, 0x3, RZ, 0xc0, !PT ;  /* 0x0000000315157812 */ /* 0x000fe200078ec0ff */
[----:B------:R-:W-:Y:S02]  /*0260*/  IMAD.MOV.U32 R20, RZ, RZ, RZ ;  /* 0x000000ffff147224 */ /* 0x000fe400078e00ff */
[----:B------:R-:W1:Y:S05]  /*0270*/  LDC.64 R14, c[0x0][0x380] ;  /* 0x0000e000ff0e7b82 */ /* 0x000e6a0000000a00 */
.L_x_22:
[----:B0-----:R-:W-:Y:S01]  /*0280*/  IMAD R9, R16, UR6, R13 ;  /* 0x0000000610097c24 */ /* 0x001fe2000f8e020d */
[----:B-1234-:R-:W2:Y:S03]  /*0290*/  LDL.128 R4, [R1] ;  /* 0x0000000001047983 */ /* 0x01eea60000100c00 */
[----:B-1----:R-:W-:-:S05]  /*02a0*/  IMAD.WIDE R8, R9, 0x4, R14 ;  /* 0x0000000409087825 */ /* 0x002fca00078e020e */
[----:B------:R-:W2:Y:S01]  /*02b0*/  LDG.E.CONSTANT R0, desc[UR8][R8.64] ;  /* 0x0000000808007981 */ /* 0x000ea2000c1e9900 */
[----:B------:R-:W-:Y:S01]  /*02c0*/  PLOP3.LUT P0, PT, PT, PT, PT, 0x80, 0x8 ;  /* 0x000000000008781c */ /* 0x000fe20003f0f070 */
[----:B------:R-:W-:Y:S04]  /*02d0*/  BSSY.RECONVERGENT B0, `(.L_x_16) ;  /* 0x0000075000007945 */ /* 0x000fe80003800200 */
[----:B------:R-:W-:Y:S01]  /*02e0*/  BSSY.RELIABLE B3, `(.L_x_17) ;  /* 0x0000049000037945 */ /* 0x000fe20003800100 */
[----:B------:R-:W-:Y:S01]  /*02f0*/  PLOP3.LUT P3, PT, PT, PT, PT, 0x80, 0x8 ;  /* 0x000000000008781c */ /* 0x000fe20003f6f070 */
[----:B------:R-:W-:Y:S01]  /*0300*/  IMAD.MOV.U32 R2, RZ, RZ, RZ ;  /* 0x000000ffff027224 */ /* 0x000fe200078e00ff */
[----:B------:R-:W-:Y:S01]  /*0310*/  P2R R22, PR, RZ, 0x1 ;  /* 0x00000001ff167803 */ /* 0x000fe20000000000 */
[----:B------:R-:W-:Y:S01]  /*0320*/  IMAD.MOV.U32 R3, RZ, RZ, R12 ;  /* 0x000000ffff037224 */ /* 0x000fe200078e000c */
[----:B------:R-:W-:-:S02]  /*0330*/  PLOP3.LUT P2, PT, PT, PT, PT, 0x80, 0x8 ;  /* 0x000000000008781c */ /* 0x000fc40003f4f070 */
[----:B------:R-:W-:Y:S02]  /*0340*/  PLOP3.LUT P1, PT, PT, PT, PT, 0x80, 0x8 ;  /* 0x000000000008781c */ /* 0x000fe40003f2f070 */
[----:B------:R-:W-:Y:S02]  /*0350*/  PLOP3.LUT P0, PT, PT, PT, PT, 0x80, 0x8 ;  /* 0x000000000008781c */ /* 0x000fe40003f0f070 */
[----:B------:R-:W-:Y:S02]  /*0360*/  PLOP3.LUT P4, PT, PT, PT, PT, 0x80, 0x8 ;  /* 0x000000000008781c */ /* 0x000fe40003f8f070 */
[----:B--2---:R-:W-:-:S13]  /*0370*/  FSETP.GEU.AND P5, PT, R0, R4, PT ;  /* 0x000000040000720b */ /* 0x004fda0003fae000 */
[----:B------:R-:W-:Y:S05]  /*0380*/  @!P5 BRA `(.L_x_18) ;  /* 0x0000000000f8d947 */ /* 0x000fea0003800000 */
[----:B------:R-:W-:Y:S01]  /*0390*/  FSETP.GEU.AND P6, PT, R0, R5, PT ;  /* 0x000000050000720b */ /* 0x000fe20003fce000 */
[----:B------:R-:W-:Y:S02]  /*03a0*/  IMAD.MOV.U32 R2, RZ, RZ, 0x1 ;  /* 0x00000001ff027424 */ /* 0x000fe400078e00ff */
[----:B------:R-:W-:-:S10]  /*03b0*/  IMAD.MOV.U32 R3, RZ, RZ, R17 ;  /* 0x000000ffff037224 */ /* 0x000fd400078e0011 */
[----:B------:R-:W-:Y:S05]  /*03c0*/  @!P6 BRA `(.L_x_18) ;  /* 0x0000000000e8e947 */ /* 0x000fea0003800000 */
[----:B------:R-:W-:Y:S01]  /*03d0*/  FSETP.GEU.AND P6, PT, R0, R6, PT ;  /* 0x000000060000720b */ /* 0x000fe20003fce000 */
[----:B------:R-:W-:Y:S01]  /*03e0*/  IMAD.MOV.U32 R2, RZ, RZ, 0x2 ;  /* 0x00000002ff027424 */ /* 0x000fe200078e00ff */
[----:B------:R-:W-:Y:S01]  /*03f0*/  PLOP3.LUT P4, PT, PT, PT, PT, 0x8, 0x80 ;  /* 0x000000000080781c */ /* 0x000fe20003f8e170 */
[----:B------:R-:W-:Y:S01]  /*0400*/  IMAD.MOV.U32 R3, RZ, RZ, R19 ;  /* 0x000000ffff037224 */ /* 0x000fe200078e0013 */
[----:B------:R-:W-:Y:S02]  /*0410*/  PLOP3.LUT P3, PT, PT, PT, PT, 0x80, 0x8 ;  /* 0x000000000008781c */ /* 0x000fe40003f6f070 */
[----:B------:R-:W-:Y:S02]  /*0420*/  PLOP3.LUT P2, PT, PT, PT, PT, 0x80, 0x8 ;  /* 0x000000000008781c */ /* 0x000fe40003f4f070 */
[----:B------:R-:W-:Y:S02]  /*0430*/  PLOP3.LUT P1, PT, PT, PT, PT, 0x80, 0x8 ;  /* 0x000000000008781c */ /* 0x000fe40003f2f070 */
[----:B------:R-:W-:-:S03]  /*0440*/  PLOP3.LUT P0, PT, PT, PT, PT, 0x80, 0x8 ;  /* 0x000000000008781c */ /* 0x000fc60003f0f070 */
[----:B------:R-:W-:Y:S10]  /*0450*/  @!P6 BRA `(.L_x_18) ;  /* 0x0000000000c4e947 */ /* 0x000ff40003800000 */
[----:B------:R-:W-:Y:S01]  /*0460*/  FSETP.GEU.AND P6, PT, R0, R7, PT ;  /* 0x000000070000720b */ /* 0x000fe20003fce000 */
[----:B------:R-:W-:Y:S01]  /*0470*/  VIADD R3, R12, 0xc ;  /* 0x0000000c0c037836 */ /* 0x000fe20000000000 */
[----:B------:R-:W-:Y:S01]  /*0480*/  PLOP3.LUT P0, PT, PT, PT, PT, 0x8, 0x80 ;  /* 0x000000000080781c */ /* 0x000fe20003f0e170 */
[----:B------:R-:W-:Y:S01]  /*0490*/  IMAD.MOV.U32 R2, RZ, RZ, 0x3 ;  /* 0x00000003ff027424 */ /* 0x000fe200078e00ff */
[----:B------:R-:W-:Y:S02]  /*04a0*/  PLOP3.LUT P3, PT, PT, PT, PT, 0x80, 0x8 ;  /* 0x000000000008781c */ /* 0x000fe40003f6f070 */
[----:B------:R-:W-:Y:S02]  /*04b0*/  PLOP3.LUT P2, PT, PT, PT, PT, 0x80, 0x8 ;  /* 0x000000000008781c */ /* 0x000fe40003f4f070 */
[----:B------:R-:W-:Y:S02]  /*04c0*/  PLOP3.LUT P1, PT, PT, PT, PT, 0x80, 0x8 ;  /* 0x000000000008781c */ /* 0x000fe40003f2f070 */
[----:B------:R-:W-:-:S03]  /*04d0*/  PLOP3.LUT P4, PT, PT, PT, PT, 0x8, 0x80 ;  /* 0x000000000080781c */ /* 0x000fc60003f8e170 */
[----:B------:R-:W-:Y:S10]  /*04e0*/  @!P6 BRA `(.L_x_18) ;  /* 0x0000000000a0e947 */ /* 0x000ff40003800000 */
[----:B------:R-:W2:Y:S01]  /*04f0*/  LDL.128 R8, [R1+0x10] ;  /* 0x0000100001087983 */ /* 0x000ea20000100c00 */
[----:B------:R-:W-:Y:S01]  /*0500*/  PLOP3.LUT P1, PT, PT, PT, PT, 0x8, 0x80 ;  /* 0x000000000080781c */ /* 0x000fe20003f2e170 */
[----:B------:R-:W-:Y:S01]  /*0510*/  VIADD R3, R12, 0x10 ;  /* 0x000000100c037836 */ /* 0x000fe20000000000 */
[----:B------:R-:W-:Y:S01]  /*0520*/  PLOP3.LUT P3, PT, PT, PT, PT, 0x80, 0x8 ;  /* 0x000000000008781c */ /* 0x000fe20003f6f070 */
[----:B------:R-:W-:Y:S01]  /*0530*/  IMAD.MOV.U32 R2, RZ, RZ, 0x4 ;  /* 0x00000004ff027424 */ /* 0x000fe200078e00ff */
[----:B------:R-:W-:Y:S02]  /*0540*/  PLOP3.LUT P2, PT, PT, PT, PT, 0x80, 0x8 ;  /* 0x000000000008781c */ /* 0x000fe40003f4f070 */
[----:B------:R-:W-:Y:S02]  /*0550*/  PLOP3.LUT P0, PT, PT, PT, PT, 0x8, 0x80 ;  /* 0x000000000080781c */ /* 0x000fe40003f0e170 */
[----:B------:R-:W-:Y:S02]  /*0560*/  PLOP3.LUT P4, PT, PT, PT, PT, 0x8, 0x80 ;  /* 0x000000000080781c */ /* 0x000fe40003f8e170 */
[----:B--2---:R-:W-:-:S13]  /*0570*/  FSETP.GEU.AND P6, PT, R0, R8, PT ;  /* 0x000000080000720b */ /* 0x004fda0003fce000 */
[----:B------:R-:W-:Y:S05]  /*0580*/  @!P6 BRA `(.L_x_18) ;  /* 0x000000000078e947 */ /* 0x000fea0003800000 */
        /* <DEDUP_REMOVED lines=18> */
[----:B------:R-:W-:-:S13]  /*06b0*/  FSETP.GEU.AND P0, PT, R0, R11, PT ;  /* 0x0000000b0000720b */ /* 0x000fda0003f0e000 */
[----:B------:R-:W-:Y:S05]  /*06c0*/  @P0 BREAK.RELIABLE B3 ;  /* 0x0000000000030942 */ /* 0x000fea0003800100 */
[----:B------:R-:W-:Y:S05]  /*06d0*/  @P0 BRA `(.L_x_19) ;  /* 0x0000000000d00947 */ /* 0x000fea0003800000 */
[----:B------:R-:W-:Y:S01]  /*06e0*/  PLOP3.LUT P0, PT, PT, PT, PT, 0x8, 0x80 ;  /* 0x000000000080781c */ /* 0x000fe20003f0e170 */
[----:B------:R-:W-:Y:S01]  /*06f0*/  VIADD R3, R12, 0x1c ;  /* 0x0000001c0c037836 */ /* 0x000fe20000000000 */
[----:B------:R-:W-:Y:S01]  /*0700*/  PLOP3.LUT P3, PT, PT, PT, PT, 0x8, 0x80 ;  /* 0x000000000080781c */ /* 0x000fe20003f6e170 */
[----:B------:R-:W-:Y:S01]  /*0710*/  IMAD.MOV.U32 R2, RZ, RZ, 0x7 ;  /* 0x00000007ff027424 */ /* 0x000fe200078e00ff */
[----:B------:R-:W-:Y:S02]  /*0720*/  P2R R22, PR, RZ, 0x1 ;  /* 0x00000001ff167803 */ /* 0x000fe40000000000 */
[----:B------:R-:W-:Y:S02]  /*0730*/  PLOP3.LUT P2, PT, PT, PT, PT, 0x8, 0x80 ;  /* 0x000000000080781c */ /* 0x000fe40003f4e170 */
[----:B------:R-:W-:Y:S02]  /*0740*/  PLOP3.LUT P1, PT, PT, PT, PT, 0x8, 0x80 ;  /* 0x000000000080781c */ /* 0x000fe40003f2e170 */
[----:B------:R-:W-:-:S02]  /*0750*/  PLOP3.LUT P0, PT, PT, PT, PT, 0x8, 0x80 ;  /* 0x000000000080781c */ /* 0x000fc40003f0e170 */
[----:B------:R-:W-:-:S13]  /*0760*/  PLOP3.LUT P4, PT, PT, PT, PT, 0x8, 0x80 ;  /* 0x000000000080781c */ /* 0x000fda0003f8e170 */
.L_x_18:
[----:B------:R-:W-:Y:S05]  /*0770*/  BSYNC.RELIABLE B3 ;  /* 0x0000000000037941 */ /* 0x000fea0003800100 */
.L_x_17:
[----:B------:R-:W-:Y:S01]  /*0780*/  ISETP.NE.AND P6, PT, R22, RZ, PT ;  /* 0x000000ff1600720c */ /* 0x000fe20003fc5270 */
[----:B------:R-:W-:-:S12]  /*0790*/  BSSY.RECONVERGENT B3, `(.L_x_20) ;  /* 0x0000023000037945 */ /* 0x000fd80003800200 */
[----:B------:R-:W-:Y:S05]  /*07a0*/  @!P6 BRA `(.L_x_21) ;  /* 0x000000000084e947 */ /* 0x000fea0003800000 */
[----:B------:R-:W2:Y:S04]  /*07b0*/  LDL R8, [R1+0x18] ;  /* 0x0000180001087983 */ /* 0x000ea80000100800 */
[----:B------:R-:W3:Y:S04]  /*07c0*/  LDL R6, [R1+0x38] ;  /* 0x0000380001067983 */ /* 0x000ee80000100800 */
[----:B--2---:R0:W-:Y:S04]  /*07d0*/  STL [R1+0x1c], R8 ;  /* 0x00001c0801007387 */ /* 0x0041e80000100800 */
[----:B---3--:R0:W-:Y:S01]  /*07e0*/  STL [R1+0x3c], R6 ;  /* 0x00003c0601007387 */ /* 0x0081e20000100800 */
[----:B------:R-:W-:Y:S05]  /*07f0*/  @!P3 BRA `(.L_x_21) ;  /* 0x000000000070b947 */ /* 0x000fea0003800000 */
[----:B0-----:R-:W2:Y:S04]  /*0800*/  LDL R6, [R1+0x14] ;  /* 0x0000140001067983 */ /* 0x001ea80000100800 */
[----:B------:R-:W3:Y:S04]  /*0810*/  LDL R8, [R1+0x34] ;  /* 0x0000340001087983 */ /* 0x000ee80000100800 */
[----:B--2---:R1:W-:Y:S04]  /*0820*/  STL [R1+0x18], R6 ;  /* 0x0000180601007387 */ /* 0x0043e80000100800 */
[----:B---3--:R1:W-:Y:S01]  /*0830*/  STL [R1+0x38], R8 ;  /* 0x0000380801007387 */ /* 0x0083e20000100800 */
[----:B------:R-:W-:Y:S05]  /*0840*/  @!P2 BRA `(.L_x_21) ;  /* 0x00000000005ca947 */ /* 0x000fea0003800000 */
[----:B-1----:R-:W2:Y:S04]  /*0850*/  LDL R6, [R1+0x10] ;  /* 0x0000100001067983 */ /* 0x002ea80000100800 */
[----:B------:R-:W3:Y:S04]  /*0860*/  LDL R8, [R1+0x30] ;  /* 0x0000300001087983 */ /* 0x000ee80000100800 */
[----:B--2---:R2:W-:Y:S04]  /*0870*/  STL [R1+0x14], R6 ;  /* 0x0000140601007387 */ /* 0x0045e80000100800 */
[----:B---3--:R2:W-:Y:S01]  /*0880*/  STL [R1+0x34], R8 ;  /* 0x0000340801007387 */ /* 0x0085e20000100800 */
[----:B------:R-:W-:Y:S05]  /*0890*/  @!P1 BRA `(.L_x_21) ;  /* 0x0000000000489947 */ /* 0x000fea0003800000 */
[----:B--2---:R-:W2:Y:S04]  /*08a0*/  LDL R6, [R1+0xc] ;  /* 0x00000c0001067983 */ /* 0x004ea80000100800 */
[----:B------:R-:W3:Y:S04]  /*08b0*/  LDL R8, [R1+0x2c] ;  /* 0x00002c0001087983 */ /* 0x000ee80000100800 */
[----:B--2---:R4:W-:Y:S04]  /*08c0*/  STL [R1+0x10], R6 ;  /* 0x0000100601007387 */ /* 0x0049e80000100800 */
[----:B---3--:R4:W-:Y:S01]  /*08d0*/  STL [R1+0x30], R8 ;  /* 0x0000300801007387 */ /* 0x0089e20000100800 */
[----:B------:R-:W-:Y:S05]  /*08e0*/  @!P0 BRA `(.L_x_21) ;  /* 0x0000000000348947 */ /* 0x000fea0003800000 */
[----:B----4-:R-:W2:Y:S04]  /*08f0*/  LDL R6, [R1+0x8] ;  /* 0x0000080001067983 */ /* 0x010ea80000100800 */
        /* <DEDUP_REMOVED lines=8> */
[----:B------:R-:W-:Y:S05]  /*0980*/  @P5 BRA `(.L_x_21) ;  /* 0x00000000000c5947 */ /* 0x000fea0003800000 */
[----:B0-----:R-:W2:Y:S04]  /*0990*/  LDL R6, [R1+0x20] ;  /* 0x0000200001067983 */ /* 0x001ea80000100800 */
[----:B------:R3:W-:Y:S04]  /*09a0*/  STL [R1+0x4], R4 ;  /* 0x0000040401007387 */ /* 0x0007e80000100800 */
[----:B--2---:R3:W-:Y:S02]  /*09b0*/  STL [R1+0x24], R6 ;  /* 0x0000240601007387 */ /* 0x0047e40000100800 */
.L_x_21:
[----:B------:R-:W-:Y:S05]  /*09c0*/  BSYNC.RECONVERGENT B3 ;  /* 0x0000000000037941 */ /* 0x000fea0003800200 */
.L_x_20:
[----:B------:R-:W5:Y:S01]  /*09d0*/  LDCU UR4, c[0x0][0x2f8] ;  /* 0x00005f00ff0477ac */ /* 0x000f620008000800 */
[----:B------:R-:W-:Y:S02]  /*09e0*/  IMAD.U32 R2, R2, 0x4, R1 ;  /* 0x0000000402027824 */ /* 0x000fe400078e0001 */
[----:B-----5:R-:W-:-:S05]  /*09f0*/  VIADD R3, R3, -UR4 ;  /* 0x8000000403037c36 */ /* 0x020fca0008000000 */
[----:B------:R0:W-:Y:S04]  /*0a00*/  STL [R3], R0 ;  /* 0x0000000003007387 */ /* 0x0001e80000100800 */
[----:B------:R0:W-:Y:S02]  /*0a10*/  STL [R2+0x20], R13 ;  /* 0x0000200d02007387 */ /* 0x0001e40000100800 */
.L_x_19:
[----:B------:R-:W-:Y:S05]  /*0a20*/  BSYNC.RECONVERGENT B0 ;  /* 0x0000000000007941 */ /* 0x000fea0003800200 */
.L_x_16:
[----:B------:R-:W-:Y:S02]  /*0a30*/  VIADD R20, R20, 0x1 ;  /* 0x0000000114147836 */ /* 0x000fe40000000000 */
[----:B0-----:R-:W-:-:S03]  /*0a40*/  VIADD R13, R13, 0x20 ;  /* 0x000000200d0d7836 */ /* 0x001fc60000000000 */
[----:B------:R-:W-:-:S13]  /*0a50*/  ISETP.NE.AND P0, PT, R20, R21, PT ;  /* 0x000000151400720c */ /* 0x000fda0003f05270 */
[----:B------:R-:W-:Y:S05]  /*0a60*/  @P0 BRA `(.L_x_22) ;  /* 0xfffffff800040947 */ /* 0x000fea000383ffff */
.L_x_15:
[----:B------:R-:W-:Y:S05]  /*0a70*/  BSYNC.RECONVERGENT B1 ;  /* 0x0000000000017941 */ /* 0x000fea0003800200 */
.L_x_14:
[----:B------:R-:W0:Y:S01]  /*0a80*/  LDC R20, c[0x0][0x38c] ;  /* 0x0000e300ff147b82 */ /* 0x000e220000000800 */
[----:B------:R-:W-:-:S07]  /*0a90*/  ISETP.GE.U32.AND P0, PT, R18, 0x60, PT ;  /* 0x000000601200780c */ /* 0x000fce0003f06070 */
[----:B------:R-:W0:Y:S06]  /*0aa0*/  LDC.64 R16, c[0x0][0x380] ;  /* 0x0000e000ff107b82 */ /* 0x000e2c0000000a00 */
[----:B------:R-:W-:Y:S05]  /*0ab0*/  @!P0 BRA `(.L_x_13) ;  /* 0x0000001c00d48947 */ /* 0x000fea0003800000 */
.L_x_47:
[----:B0-----:R-:W-:Y:S01]  /*0ac0*/  IMAD R15, R20, UR6, R13 ;  /* 0x00000006140f7c24 */ /* 0x001fe2000f8e020d */
[----:B-1234-:R-:W2:Y:S03]  /*0ad0*/  LDL.128 R4, [R1] ;  /* 0x0000000001047983 */ /* 0x01eea60000100c00 */
[----:B------:R-:W-:-:S05]  /*0ae0*/  IMAD.WIDE R14, R15, 0x4, R16 ;  /* 0x000000040f0e7825 */ /* 0x000fca00078e0210 */
[----:B------:R-:W2:Y:S01]  /*0af0*/  LDG.E.CONSTANT R3, desc[UR8][R14.64] ;  /* 0x000000080e037981 */ /* 0x000ea2000c1e9900 */
[----:B------:R-:W-:Y:S04]  /*0b00*/  BSSY.RECONVERGENT B0, `(.L_x_23) ;  /* 0x0000079000007945 */ /* 0x000fe80003800200 */
[----:B------:R-:W-:Y:S01]  /*0b10*/  BSSY.RELIABLE B1, `(.L_x_24) ;  /* 0x000004d000017945 */ /* 0x000fe20003800100 */
[----:B------:R-:W-:Y:S01]  /*0b20*/  PLOP3.LUT P5, PT, PT, PT, PT, 0x80, 0x8 ;  /* 0x000000000008781c */ /* 0x000fe20003faf070 */
[----:B------:R-:W-:Y:S01]  /*0b30*/  IMAD.MOV.U32 R0, RZ, RZ, RZ ;  /* 0x000000ffff007224 */ /* 0x000fe200078e00ff */
[----:B------:R-:W-:Y:S01]  /*0b40*/  PLOP3.LUT P4, PT, PT, PT, PT, 0x80, 0x8 ;  /* 0x000000000008781c */ /* 0x000fe20003f8f070 */
        /* <DEDUP_REMOVED lines=69> */
[----:B------:R-:W-:Y:S02]  /*0fa0*/  PLOP3.LUT P3, PT, PT, PT, PT, 0x8, 0x80 ;  /* 0x000000000080781c */ /* 0x000fe40003f6e170 */
[----:B------:R-:W-:Y:S02]  /*0fb0*/  PLOP3.LUT P2, PT, PT, PT, PT, 0x8, 0x80 ;  /* 0x000000000080781c */ /* 0x000fe40003f4e170 */
[----:B------:R-:W-:Y:S02]  /*0fc0*/  PLOP3.LUT P1, PT, PT, PT, PT, 0x8, 0x80 ;  /* 0x000000000080781c */ /* 0x000fe40003f2e170 */
[----:B------:R-:W-:-:S13]  /*0fd0*/  PLOP3.LUT P0, PT, PT, PT, PT, 0x8, 0x80 ;  /* 0x000000000080781c */ /* 0x000fda0003f0e170 */
.L_x_25:
[----:B------:R-:W-:Y:S05]  /*0fe0*/  BSYNC.RELIABLE B1 ;  /* 0x0000000000017941 */ /* 0x000fea0003800100 */
.L_x_24:
[----:B------:R-:W-:Y:S04]  /*0ff0*/  BSSY.RECONVERGENT B1, `(.L_x_27) ;  /* 0x0000023000017945 */ /* 0x000fe80003800200 */
        /* <DEDUP_REMOVED lines=26> */
[----:B------:R-:W-:Y:S01]  /*11a0*/  FSETP.GEU.AND P0, PT, R3, R4, PT ;  /* 0x000000040300720b */ /* 0x000fe20003f0e000 */
[----:B0-----:R-:W2:Y:S04]  /*11b0*/  LDL R6, [R1+0x4] ;  /* 0x0000040001067983 */ /* 0x001ea80000100800 */
[----:B------:R-:W3:Y:S08]  /*11c0*/  LDL R8, [R1+0x24] ;  /* 0x0000240001087983 */ /* 0x000ef00000100800 */
[----:B------:R-:W4:Y:S04]  /*11d0*/  @!P0 LDL R10, [R1+0x20] ;  /* 0x00002000010a8983 */ /* 0x000f280000100800 */
[----:B------:R0:W-:Y:S04]  /*11e0*/  @!P0 STL [R1+0x4], R4 ;  /* 0x0000040401008387 */ /* 0x0001e80000100800 */
[----:B--2---:R0:W-:Y:S04]  /*11f0*/  STL [R1+0x8], R6 ;  /* 0x0000080601007387 */ /* 0x0041e80000100800 */
[----:B---3--:R0:W-:Y:S04]  /*1200*/  STL [R1+0x28], R8 ;  /* 0x0000280801007387 */ /* 0x0081e80000100800 */
[----:B----4-:R0:W-:Y:S02]  /*1210*/  @!P0 STL [R1+0x24], R10 ;  /* 0x0000240a01008387 */ /* 0x0101e40000100800 */
.L_x_28:
[----:B------:R-:W-:Y:S05]  /*1220*/  BSYNC.RECONVERGENT B1 ;  /* 0x0000000000017941 */ /* 0x000fea0003800200 */
.L_x_27:
[----:B------:R-:W3:Y:S01]  /*1230*/  LDCU UR4, c[0x0][0x2f8] ;  /* 0x00005f00ff0477ac */ /* 0x000ee20008000800 */
[----:B------:R-:W-:Y:S02]  /*1240*/  IMAD.U32 R0, R0, 0x4, R1 ;  /* 0x0000000400007824 */ /* 0x000fe400078e0001 */
[----:B---3--:R-:W-:-:S05]  /*1250*/  VIADD R2, R2, -UR4 ;  /* 0x8000000402027c36 */ /* 0x008fca0008000000 */
[----:B------:R3:W-:Y:S04]  /*1260*/  STL [R2], R3 ;  /* 0x0000000302007387 */ /* 0x0007e80000100800 */
[----:B------:R3:W-:Y:S04]  /*1270*/  STL [R0+0x20], R13 ;  /* 0x0000200d00007387 */ /* 0x0007e80000100800 */
[----:B0-----:R3:W5:Y:S02]  /*1280*/  LDL R4, [R1] ;  /* 0x0000000001047983 */ /* 0x0017640000100800 */
.L_x_26:
[----:B------:R-:W-:Y:S05]  /*1290*/  BSYNC.RECONVERGENT B0 ;  /* 0x0000000000007941 */ /* 0x000fea0003800200 */
.L_x_23:
[----:B---3--:R-:W3:Y:S01]  /*12a0*/  LDG.E.CONSTANT R3, desc[UR8][R14.64+0x80] ;  /* 0x000080080e037981 */ /* 0x008ee2000c1e9900 */
        /* <DEDUP_REMOVED lines=11> */
[----:B---3-5:R-:W-:-:S13]  /*1360*/  FSETP.GEU.AND P5, PT, R3, R4, PT ;  /* 0x000000040300720b */ /* 0x028fda0003fae000 */
[----:B------:R-:W-:Y:S05]  /*1370*/  @!P5 BRA `(.L_x_31) ;  /* 0x000000040004d947 */ /* 0x000fea0003800000 */
[----:B------:R-:W3:Y:S01]  /*1380*/  LDL R2, [R1+0x4] ;  /* 0x0000040001027983 */ /* 0x000ee20000100800 */
[----:B------:R-:W-:Y:S02]  /*1390*/  VIADD R0, R12, 0x4 ;  /* 0x000000040c007836 */ /* 0x000fe40000000000 */
[----:B------:R-:W-:Y:S01]  /*13a0*/  IMAD.MOV.U32 R18, RZ, RZ, 0x1 ;  /* 0x00000001ff127424 */ /* 0x000fe200078e00ff */
[----:B---3--:R-:W-:-:S13]  /*13b0*/  FSETP.GEU.AND P6, PT, R3, R2, PT ;  /* 0x000000020300720b */ /* 0x008fda0003fce000 */
[----:B------:R-:W-:Y:S05]  /*13c0*/  @!P6 BRA `(.L_x_31) ;  /* 0x0000000000f0e947 */ /* 0x000fea0003800000 */
[----:B------:R-:W3:Y:S01]  /*13d0*/  LDL R0, [R1+0x8] ;  /* 0x0000080001007983 */ /* 0x000ee20000100800 */
[----:B------:R-:W-:Y:S01]  /*13e0*/  PLOP3.LUT P4, PT, PT, PT, PT, 0x8, 0x80 ;  /* 0x000000000080781c */ /* 0x000fe20003f8e170 */
[----:B------:R-:W-:Y:S01]  /*13f0*/  IMAD.MOV.U32 R18, RZ, RZ, 0x2 ;  /* 0x00000002ff127424 */ /* 0x000fe200078e00ff */
[----:B------:R-:W-:Y:S02]  /*1400*/  PLOP3.LUT P3, PT, PT, PT, PT, 0x80, 0x8 ;  /* 0x000000000008781c */ /* 0x000fe40003f6f070 */
[----:B------:R-:W-:Y:S02]  /*1410*/  PLOP3.LUT P2, PT, PT, PT, PT, 0x80, 0x8 ;  /* 0x000000000008781c */ /* 0x000fe40003f4f070 */
[----:B------:R-:W-:Y:S02]  /*1420*/  PLOP3.LUT P1, PT, PT, PT, PT, 0x80, 0x8 ;  /* 0x000000000008781c */ /* 0x000fe40003f2f070 */
[----:B------:R-:W-:Y:S02]  /*1430*/  PLOP3.LUT P0, PT, PT, PT, PT, 0x80, 0x8 ;  /* 0x000000000008781c */ /* 0x000fe40003f0f070 */
[----:B---3--:R-:W-:Y:S01]  /*1440*/  FSETP.GEU.AND P6, PT, R3, R0, PT ;  /* 0x000000000300720b */ /* 0x008fe20003fce000 */
[----:B------:R-:W-:-:S12]  /*1450*/  VIADD R0, R12, 0x8 ;  /* 0x000000080c007836 */ /* 0x000fd80000000000 */
        /* <DEDUP_REMOVED lines=11> */
[----:B-12-4-:R-:W2:Y:S01]  /*1510*/  LDL.128 R8, [R1+0x10] ;  /* 0x0000100001087983 */ /* 0x016ea20000100c00 */
        /* <DEDUP_REMOVED lines=39> */
.L_x_31:
[----:B------:R-:W-:Y:S05]  /*1790*/  BSYNC.RELIABLE B1 ;  /* 0x0000000000017941 */ /* 0x000fea0003800100 */
.L_x_30:
[----:B------:R-:W-:Y:S01]  /*17a0*/  ISETP.NE.AND P6, PT, R5, RZ, PT ;  /* 0x000000ff0500720c */ /* 0x000fe20003fc5270 */
[----:B------:R-:W-:-:S12]  /*17b0*/  BSSY.RECONVERGENT B1, `(.L_x_33) ;  /* 0x0000022000017945 */ /* 0x000fd80003800200 */
[----:B------:R-:W-:Y:S05]  /*17c0*/  @!P6 BRA `(.L_x_34) ;  /* 0x000000000080e947 */ /* 0x000fea0003800000 */
[----:B-12-4-:R-:W2:Y:S04]  /*17d0*/  LDL R6, [R1+0x18] ;  /* 0x0000180001067983 */ /* 0x016ea80000100800 */
        /* <DEDUP_REMOVED lines=26> */
[----:B------:R-:W4:Y:S04]  /*1980*/  @!P5 LDL R8, [R1+0x20] ;  /* 0x000020000108d983 */ /* 0x000f280000100800 */
[----:B------:R0:W-:Y:S04]  /*1990*/  @!P5 STL [R1+0x4], R4 ;  /* 0x000004040100d387 */ /* 0x0001e80000100800 */
[----:B--2---:R0:W-:Y:S04]  /*19a0*/  STL [R1+0x8], R2 ;  /* 0x0000080201007387 */ /* 0x0041e80000100800 */
[----:B---3--:R0:W-:Y:S04]  /*19b0*/  STL [R1+0x28], R6 ;  /* 0x0000280601007387 */ /* 0x0081e80000100800 */
[----:B----4-:R0:W-:Y:S02]  /*19c0*/  @!P5 STL [R1+0x24], R8 ;  /* 0x000024080100d387 */ /* 0x0101e40000100800 */
.L_x_34:
[----:B------:R-:W-:Y:S05]  /*19d0*/  BSYNC.RECONVERGENT B1 ;  /* 0x0000000000017941 */ /* 0x000fea0003800200 */
.L_x_33:
[----:B------:R-:W0:Y:S01]  /*19e0*/  LDCU UR4, c[0x0][0x2f8] ;  /* 0x00005f00ff0477ac */ /* 0x000e220008000800 */
[----:B------:R-:W-:Y:S02]  /*19f0*/  IMAD.U32 R5, R18, 0x4, R1 ;  /* 0x0000000412057824 */ /* 0x000fe400078e0001 */
[----:B0-----:R-:W-:Y:S02]  /*1a00*/  VIADD R2, R0, -UR4 ;  /* 0x8000000400027c36 */ /* 0x001fe40008000000 */
[----:B------:R-:W-:-:S03]  /*1a10*/  VIADD R0, R13, 0x20 ;  /* 0x000000200d007836 */ /* 0x000fc60000000000 */
[----:B------:R0:W-:Y:S04]  /*1a20*/  STL [R2], R3 ;  /* 0x0000000302007387 */ /* 0x0001e80000100800 */
[----:B------:R0:W-:Y:S04]  /*1a30*/  STL [R5+0x20], R0 ;  /* 0x0000200005007387 */ /* 0x0001e80000100800 */
[----:B------:R0:W5:Y:S02]  /*1a40*/  LDL R4, [R1] ;  /* 0x0000000001047983 */ /* 0x0001640000100800 */
.L_x_32:
[----:B------:R-:W-:Y:S05]  /*1a50*/  BSYNC.RECONVERGENT B0 ;  /* 0x0000000000007941 */ /* 0x000fea0003800200 */
.L_x_29:
[----:B0-----:R-:W3:Y:S01]  /*1a60*/  LDG.E.CONSTANT R3, desc[UR8][R14.64+0x100] ;  /* 0x000100080e037981 */ /* 0x001ee2000c1e9900 */
        /* <DEDUP_REMOVED lines=78> */
.L_x_37:
[----:B------:R-:W-:Y:S05]  /*1f50*/  BSYNC.RELIABLE B1 ;  /* 0x0000000000017941 */ /* 0x000fea0003800100 */
.L_x_36:
        /* <DEDUP_REMOVED lines=35> */
.L_x_40:
[----:B------:R-:W-:Y:S05]  /*2190*/  BSYNC.RECONVERGENT B1 ;  /* 0x0000000000017941 */ /* 0x000fea0003800200 */
.L_x_39:
[----:B------:R-:W0:Y:S01]  /*21a0*/  LDCU UR4, c[0x0][0x2f8] ;  /* 0x00005f00ff0477ac */ /* 0x000e220008000800 */
[----:B------:R-:W-:Y:S02]  /*21b0*/  IMAD.U32 R5, R18, 0x4, R1 ;  /* 0x0000000412057824 */ /* 0x000fe400078e0001 */
[----:B0-----:R-:W-:Y:S02]  /*21c0*/  VIADD R2, R0, -UR4 ;  /* 0x8000000400027c36 */ /* 0x001fe40008000000 */
[----:B------:R-:W-:-:S03]  /*21d0*/  VIADD R0, R13, 0x40 ;  /* 0x000000400d007836 */ /* 0x000fc60000000000 */
[----:B------:R0:W-:Y:S04]  /*21e0*/  STL [R2], R3 ;  /* 0x0000000302007387 */ /* 0x0001e80000100800 */
[----:B------:R0:W-:Y:S04]  /*21f0*/  STL [R5+0x20], R0 ;  /* 0x0000200005007387 */ /* 0x0001e80000100800 */
[----:B------:R0:W5:Y:S02]  /*2200*/  LDL R4, [R1] ;  /* 0x0000000001047983 */ /* 0x0001640000100800 */
.L_x_38:
[----:B------:R-:W-:Y:S05]  /*2210*/  BSYNC.RECONVERGENT B0 ;  /* 0x0000000000007941 */ /* 0x000fea0003800200 */
.L_x_35:
[----:B------:R-:W3:Y:S01]  /*2220*/  LDG.E.CONSTANT R15, desc[UR8][R14.64+0x180] ;  /* 0x000180080e0f7981 */ /* 0x000ee2000c1e9900 */
[----:B------:R-:W-:Y:S01]  /*2230*/  PLOP3.LUT P0, PT, PT, PT, PT, 0x80, 0x8 ;  /* 0x000000000008781c */ /* 0x000fe20003f0f070 */
[----:B------:R-:W-:Y:S04]  /*2240*/  BSSY.RECONVERGENT B0, `(.L_x_41) ;  /* 0x0000079000007945 */ /* 0x000fe80003800200 */
[----:B------:R-:W-:Y:S01]  /*2250*/  BSSY.RELIABLE B1, `(.L_x_42) ;  /* 0x000004c000017945 */ /* 0x000fe20003800100 */
[----:B------:R-:W-:Y:S01]  /*2260*/  PLOP3.LUT P3, PT, PT, PT, PT, 0x80, 0x8 ;  /* 0x000000000008781c */ /* 0x000fe20003f6f070 */
[----:B-12-4-:R-:W-:Y:S01]  /*2270*/  IMAD.MOV.U32 R6, RZ, RZ, RZ ;  /* 0x000000ffff067224 */ /* 0x016fe200078e00ff */
[----:B0-----:R-:W-:Y:S01]  /*2280*/  P2R R2, PR, RZ, 0x1 ;  /* 0x00000001ff027803 */ /* 0x001fe20000000000 */
[----:B------:R-:W-:Y:S01]  /*2290*/  IMAD.MOV.U32 R3, RZ, RZ, R12 ;  /* 0x000000ffff037224 */ /* 0x000fe200078e000c */
[----:B------:R-:W-:-:S02]  /*22a0*/  PLOP3.LUT P2, PT, PT, PT, PT, 0x80, 0x8 ;  /* 0x000000000008781c */ /* 0x000fc40003f4f070 */
[----:B------:R-:W-:Y:S02]  /*22b0*/  PLOP3.LUT P1, PT, PT, PT, PT, 0x80, 0x8 ;  /* 0x000000000008781c */ /* 0x000fe40003f2f070 */
[----:B------:R-:W-:Y:S02]  /*22c0*/  PLOP3.LUT P0, PT, PT, PT, PT, 0x80, 0x8 ;  /* 0x000000000008781c */ /* 0x000fe40003f0f070 */
[----:B------:R-:W-:Y:S02]  /*22d0*/  PLOP3.LUT P4, PT, PT, PT, PT, 0x80, 0x8 ;  /* 0x000000000008781c */ /* 0x000fe40003f8f070 */
[----:B---3-5:R-:W-:-:S13]  /*22e0*/  FSETP.GEU.AND P5, PT, R15, R4, PT ;  /* 0x000000040f00720b */ /* 0x028fda0003fae000 */
[----:B------:R-:W-:Y:S05]  /*22f0*/  @!P5 BRA `(.L_x_43) ;  /* 0x000000040004d947 */ /* 0x000fea0003800000 */
[----:B------:R-:W2:Y:S01]  /*2300*/  LDL R0, [R1+0x4] ;  /* 0x0000040001007983 */ /* 0x000ea20000100800 */
[----:B------:R-:W-:Y:S02]  /*2310*/  VIADD R3, R12, 0x4 ;  /* 0x000000040c037836 */ /* 0x000fe40000000000 */
[----:B------:R-:W-:Y:S01]  /*2320*/  IMAD.MOV.U32 R6, RZ, RZ, 0x1 ;  /* 0x00000001ff067424 */ /* 0x000fe200078e00ff */
[----:B--2---:R-:W-:-:S13]  /*2330*/  FSETP.GEU.AND P6, PT, R15, R0, PT ;  /* 0x000000000f00720b */ /* 0x004fda0003fce000 */
[----:B------:R-:W-:Y:S05]  /*2340*/  @!P6 BRA `(.L_x_43) ;  /* 0x0000000000f0e947 */ /* 0x000fea0003800000 */
[----:B------:R-:W2:Y:S01]  /*2350*/  LDL R0, [R1+0x8] ;  /* 0x0000080001007983 */ /* 0x000ea20000100800 */
        /* <DEDUP_REMOVED lines=59> */
.L_x_43:
[----:B------:R-:W-:Y:S05]  /*2710*/  BSYNC.RELIABLE B1 ;  /* 0x0000000000017941 */ /* 0x000fea0003800100 */
.L_x_42:
        /* <DEDUP_REMOVED lines=36> */
.L_x_46:
[----:B------:R-:W-:Y:S05]  /*2960*/  BSYNC.RECONVERGENT B1 ;  /* 0x0000000000017941 */ /* 0x000fea0003800200 */
.L_x_45:
[----:B------:R-:W5:Y:S01]  /*2970*/  LDCU UR4, c[0x0][0x2f8] ;  /* 0x00005f00ff0477ac */ /* 0x000f620008000800 */
[----:B------:R-:W-:Y:S02]  /*2980*/  IMAD.U32 R5, R6, 0x4, R1 ;  /* 0x0000000406057824 */ /* 0x000fe400078e0001 */
[----:B01234-:R-:W-:Y:S02]  /*2990*/  VIADD R0, R13, 0x60 ;  /* 0x000000600d007836 */ /* 0x01ffe40000000000 */
[----:B-----5:R-:W-:-:S05]  /*29a0*/  VIADD R2, R3, -UR4 ;  /* 0x8000000403027c36 */ /* 0x020fca0008000000 */
[----:B------:R0:W-:Y:S04]  /*29b0*/  STL [R2], R15 ;  /* 0x0000000f02007387 */ /* 0x0001e80000100800 */
[----:B------:R0:W-:Y:S02]  /*29c0*/  STL [R5+0x20], R0 ;  /* 0x0000200005007387 */ /* 0x0001e40000100800 */
.L_x_44:
[----:B------:R-:W-:Y:S05]  /*29d0*/  BSYNC.RECONVERGENT B0 ;  /* 0x0000000000007941 */ /* 0x000fea0003800200 */
.L_x_41:
[----:B------:R-:W-:-:S05]  /*29e0*/  VIADD R13, R13, 0x80 ;  /* 0x000000800d0d7836 */ /* 0x000fca0000000000 */
[----:B------:R-:W-:-:S13]  /*29f0*/  ISETP.GE.AND P0, PT, R13, R20, PT ;  /* 0x000000140d00720c */ /* 0x000fda0003f06270 */
[----:B------:R-:W-:Y:S05]  /*2a00*/  @!P0 BRA `(.L_x_47) ;  /* 0xffffffe0002c8947 */ /* 0x000fea000383ffff */
.L_x_13:
[----:B------:R-:W-:Y:S05]  /*2a10*/  BSYNC.RECONVERGENT B2 ;  /* 0x0000000000027941 */ /* 0x000fea0003800200 */
.L_x_12:
[----:B------:R-:W-:Y:S05]  /*2a20*/  WARPSYNC.ALL ;  /* 0x0000000000007948 */ /* 0x000fea0003800000 */
[----:B0-----:R-:W5:Y:S04]  /*2a30*/  LDL.128 R16, [R1] ;  /* 0x0000000001107983 */ /* 0x001f680000100c00 */
[----:B------:R-:W5:Y:S04]  /*2a40*/  LDL.128 R12, [R1+0x20] ;  /* 0x00002000010c7983 */ /* 0x000f680000100c00 */
[----:B-12-4-:R-:W2:Y:S04]  /*2a50*/  LDL.128 R8, [R1+0x10] ;  /* 0x0000100001087983 */ /* 0x016ea80000100c00 */
[----:B---3--:R-:W3:Y:S01]  /*2a60*/  LDL.128 R4, [R1+0x30] ;  /* 0x0000300001047983 */ /* 0x008ee20000100c00 */
[----:B------:R-:W0:Y:S01]  /*2a70*/  S2UR UR5, SR_CgaCtaId ;  /* 0x00000000000579c3 */ /* 0x000e220000008800 */
[----:B------:R-:W-:Y:S01]  /*2a80*/  UMOV UR4, 0x400 ;  /* 0x0000040000047882 */ /* 0x000fe20000000000 */
[----:B------:R-:W1:Y:S06]  /*2a90*/  S2R R3, SR_TID.X ;  /* 0x0000000000037919 */ /* 0x000e6c0000002100 */
[----:B------:R-:W4:Y:S01]  /*2aa0*/  LDC R0, c[0x0][0x390] ;  /* 0x0000e400ff007b82 */ /* 0x000f220000000800 */
[----:B0-----:R-:W-:Y:S01]  /*2ab0*/  ULEA UR4, UR5, UR4, 0x18 ;  /* 0x0000000405047291 */ /* 0x001fe2000f8ec0ff */
[----:B----4-:R-:W-:Y:S01]  /*2ac0*/  ISETP.GE.AND P0, PT, R0, 0x1, PT ;  /* 0x000000010000780c */ /* 0x010fe20003f06270 */
[----:B-1----:R-:W-:-:S03]  /*2ad0*/  IMAD.SHL.U32 R2, R3, 0x20, RZ ;  /* 0x0000002003027824 */ /* 0x002fc600078e00ff */
[----:B------:R-:W-:Y:S02]  /*2ae0*/  ISETP.NE.OR P0, PT, R3, RZ, !P0 ;  /* 0x000000ff0300720c */ /* 0x000fe40004705670 */
[----:B------:R-:W-:-:S05]  /*2af0*/  LOP3.LUT R2, R2, 0x3e0, RZ, 0xc0, !PT ;  /* 0x000003e002027812 */ /* 0x000fca00078ec0ff */
[----:B-----5:R0:W-:Y:S04]  /*2b00*/  STS.128 [R2+UR4], R16 ;  /* 0x0000001002007988 */ /* 0x0201e80008000c04 */
[----:B------:R0:W-:Y:S04]  /*2b10*/  STS.128 [R2+UR4+0x400], R12 ;  /* 0x0004000c02007988 */ /* 0x0001e80008000c04 */
[----:B--2---:R0:W-:Y:S04]  /*2b20*/  STS.128 [R2+UR4+0x10], R8 ;  /* 0x0000100802007988 */ /* 0x0041e80008000c04 */
[----:B---3--:R0:W-:Y:S01]  /*2b30*/  STS.128 [R2+UR4+0x410], R4 ;  /* 0x0004100402007988 */ /* 0x0081e20008000c04 */
[----:B------:R-:W-:Y:S06]  /*2b40*/  BAR.SYNC.DEFER_BLOCKING 0x0 ;  /* 0x0000000000007b1d */ /* 0x000fec0000010000 */
[----:B------:R-:W-:Y:S05]  /*2b50*/  @P0 EXIT ;  /* 0x000000000000094d */ /* 0x000fea0003800000 */
[----:B0-----:R-:W0:Y:S01]  /*2b60*/  LDC.64 R18, c[0x0][0x398] ;  /* 0x0000e600ff127b82 */ /* 0x001e220000000a00 */
[----:B------:R-:W-:-:S07]  /*2b70*/  IMAD.MOV.U32 R17, RZ, RZ, RZ ;  /* 0x000000ffff117224 */ /* 0x000fce00078e00ff */
[----:B------:R-:W1:Y:S02]  /*2b80*/  LDC.64 R2, c[0x0][0x3a0] ;  /* 0x0000e800ff027b82 */ /* 0x000e640000000a00 */
.L_x_48:
[----:B--2---:R-:W2:Y:S04]  /*2b90*/  LDS.128 R4, [UR4] ;  /* 0x00000004ff047984 */ /* 0x004ea80008000c00 */
[----:B------:R-:W3:Y:S04]  /*2ba0*/  LDS.128 R12, [UR4+0x10] ;  /* 0x00001004ff0c7984 */ /* 0x000ee80008000c00 */
[----:B------:R-:W4:Y:S01]  /*2bb0*/  LDS.128 R8, [UR4+0x20] ;  /* 0x00002004ff087984 */ /* 0x000f220008000c00 */
[----:B--2---:R-:W-:-:S04]  /*2bc0*/  FMNMX R4, R4, +INF , PT ;  /* 0x7f80000004047809 */ /* 0x004fc80003800000 */
[----:B------:R-:W-:-:S04]  /*2bd0*/  FSETP.GEU.AND P4, PT, R5, R4, PT ;  /* 0x000000040500720b */ /* 0x000fc80003f8e000 */
[----:B------:R-:W-:-:S04]  /*2be0*/  FSEL R5, R5, R4, !P4 ;  /* 0x0000000405057208 */ /* 0x000fc80006000000 */
[----:B------:R-:W-:-:S04]  /*2bf0*/  FSETP.GEU.AND P5, PT, R6, R5, PT ;  /* 0x000000050600720b */ /* 0x000fc80003fae000 */
[----:B------:R-:W-:-:S04]  /*2c00*/  FSEL R6, R6, R5, !P5 ;  /* 0x0000000506067208 */ /* 0x000fc80006800000 */
[----:B------:R-:W-:-:S04]  /*2c10*/  FSETP.GEU.AND P6, PT, R7, R6, PT ;  /* 0x000000060700720b */ /* 0x000fc80003fce000 */
[----:B------:R-:W-:-:S04]  /*2c20*/  FSEL R7, R7, R6, !P6 ;  /* 0x0000000607077208 */ /* 0x000fc80007000000 */
[----:B---3--:R-:W-:-:S04]  /*2c30*/  FSETP.GEU.AND P0, PT, R12, R7, PT ;  /* 0x000000070c00720b */ /* 0x008fc80003f0e000 */
[----:B------:R-:W-:Y:S02]  /*2c40*/  FSEL R12, R12, R7, !P0 ;  /* 0x000000070c0c7208 */ /* 0x000fe40004000000 */
[----:B------:R-:W2:Y:S02]  /*2c50*/  LDS.128 R4, [UR4+0x30] ;  /* 0x00003004ff047984 */ /* 0x000ea40008000c00 */
[----:B------:R-:W-:-:S04]  /*2c60*/  FSETP.GEU.AND P1, PT, R13, R12, PT ;  /* 0x0000000c0d00720b */ /* 0x000fc80003f2e000 */
[----:B------:R-:W-:Y:S02]  /*2c70*/  FSEL R13, R13, R12, !P1 ;  /* 0x0000000c0d0d7208 */ /* 0x000fe40004800000 */
[----:B------:R-:W-:Y:S02]  /*2c80*/  SEL R12, RZ, 0x1, P4 ;  /* 0x00000001ff0c7807 */ /* 0x000fe40002000000 */
[-C--:B------:R-:W-:Y:S02]  /*2c90*/  FSETP.GEU.AND P2, PT, R14, R13.reuse, PT ;  /* 0x0000000d0e00720b */ /* 0x080fe40003f4e000 */
[----:B------:R-:W-:Y:S02]  /*2ca0*/  SEL R12, R12, 0x2, P5 ;  /* 0x000000020c0c7807 */ /* 0x000fe40002800000 */
[----:B------:R-:W-:-:S04]  /*2cb0*/  FSEL R14, R14, R13, !P2 ;  /* 0x0000000d0e0e7208 */ /* 0x000fc80005000000 */
[----:B------:R-:W-:-:S04]  /*2cc0*/  FSETP.GEU.AND P3, PT, R15, R14, PT ;  /* 0x0000000e0f00720b */ /* 0x000fc80003f6e000 */
[----:B------:R-:W-:-:S04]  /*2cd0*/  FSEL R15, R15, R14, !P3 ;  /* 0x0000000e0f0f7208 */ /* 0x000fc80005800000 */
[----:B----4-:R-:W-:-:S04]  /*2ce0*/  FSETP.GEU.AND P4, PT, R8, R15, PT ;  /* 0x0000000f0800720b */ /* 0x010fc80003f8e000 */
[----:B------:R-:W-:-:S04]  /*2cf0*/  FSEL R8, R8, R15, !P4 ;  /* 0x0000000f08087208 */ /* 0x000fc80006000000 */
[----:B------:R-:W-:-:S04]  /*2d00*/  FSETP.GEU.AND P5, PT, R9, R8, PT ;  /* 0x000000080900720b */ /* 0x000fc80003fae000 */
[----:B------:R-:W-:Y:S02]  /*2d10*/  FSEL R9, R9, R8, !P5 ;  /* 0x0000000809097208 */ /* 0x000fe40006800000 */
[----:B------:R-:W-:Y:S02]  /*2d20*/  SEL R8, R12, 0x3, P6 ;  /* 0x000000030c087807 */ /* 0x000fe40003000000 */
[-C--:B------:R-:W-:Y:S01]  /*2d30*/  FSETP.GEU.AND P6, PT, R10, R9.reuse, PT ;  /* 0x000000090a00720b */ /* 0x080fe20003fce000 */
[----:B------:R-:W3:Y:S01]  /*2d40*/  LDS.128 R12, [UR4+0x40] ;  /* 0x00004004ff0c7984 */ /* 0x000ee20008000c00 */
[----:B------:R-:W-:Y:S02]  /*2d50*/  SEL R8, R8, 0x4, P0 ;  /* 0x0000000408087807 */ /* 0x000fe40000000000 */
[----:B------:R-:W-:Y:S02]  /*2d60*/  FSEL R10, R10, R9, !P6 ;  /* 0x000000090a0a7208 */ /* 0x000fe40007000000 */
[----:B------:R-:W-:-:S02]  /*2d70*/  SEL R8, R8, 0x5, P1 ;  /* 0x0000000508087807 */ /* 0x000fc40000800000 */
[CC--:B------:R-:W-:Y:S02]  /*2d80*/  FSETP.GEU.AND P0, PT, R11.reuse, R10.reuse, PT ;  /* 0x0000000a0b00720b */ /* 0x0c0fe40003f0e000 */
[----:B------:R-:W-:Y:S02]  /*2d90*/  SEL R8, R8, 0x6, P2 ;  /* 0x0000000608087807 */ /* 0x000fe40001000000 */
[----:B------:R-:W-:-:S04]  /*2da0*/  FSEL R11, R11, R10, !P0 ;  /* 0x0000000a0b0b7208 */ /* 0x000fc80004000000 */
[----:B--2---:R-:W-:-:S04]  /*2db0*/  FSETP.GEU.AND P1, PT, R4, R11, PT ;  /* 0x0000000b0400720b */ /* 0x004fc80003f2e000 */
[----:B------:R-:W-:-:S04]  /*2dc0*/  FSEL R4, R4, R11, !P1 ;  /* 0x0000000b04047208 */ /* 0x000fc80004800000 */
[----:B------:R-:W-:-:S04]  /*2dd0*/  FSETP.GEU.AND P2, PT, R5, R4, PT ;  /* 0x000000040500720b */ /* 0x000fc80003f4e000 */
[----:B------:R-:W-:Y:S02]  /*2de0*/  FSEL R5, R5, R4, !P2 ;  /* 0x0000000405057208 */ /* 0x000fe40005000000 */
[----:B------:R-:W-:Y:S02]  /*2df0*/  SEL R4, R8, 0x7, P3 ;  /* 0x0000000708047807 */ /* 0x000fe40001800000 */
[-C--:B------:R-:W-:Y:S01]  /*2e00*/  FSETP.GEU.AND P3, PT, R6, R5.reuse, PT ;  /* 0x000000050600720b */ /* 0x080fe20003f6e000 */
[----:B------:R-:W2:Y:S01]  /*2e10*/  LDS.128 R8, [UR4+0x50] ;  /* 0x00005004ff087984 */ /* 0x000ea20008000c00 */
[----:B------:R-:W-:Y:S02]  /*2e20*/  SEL R4, R4, 0x8, P4 ;  /* 0x0000000804047807 */ /* 0x000fe40002000000 */
[----:B------:R-:W-:Y:S02]  /*2e30*/  FSEL R6, R6, R5, !P3 ;  /* 0x0000000506067208 */ /* 0x000fe40005800000 */
[----:B------:R-:W-:-:S02]  /*2e40*/  SEL R4, R4, 0x9, P5 ;  /* 0x0000000904047807 */ /* 0x000fc40002800000 */
[CC--:B------:R-:W-:Y:S02]  /*2e50*/  FSETP.GEU.AND P4, PT, R7.reuse, R6.reuse, PT ;  /* 0x000000060700720b */ /* 0x0c0fe40003f8e000 */
[----:B------:R-:W-:Y:S02]  /*2e60*/  SEL R4, R4, 0xa, P6 ;  /* 0x0000000a04047807 */ /* 0x000fe40003000000 */
[----:B------:R-:W-:-:S04]  /*2e70*/  FSEL R7, R7, R6, !P4 ;  /* 0x0000000607077208 */ /* 0x000fc80006000000 */
[----:B---3--:R-:W-:-:S04]  /*2e80*/  FSETP.GEU.AND P5, PT, R12, R7, PT ;  /* 0x000000070c00720b */ /* 0x008fc80003fae000 */
        /* <DEDUP_REMOVED lines=752> */
[----:B------:R-:W-:Y:S02]  /*5d90*/  FSEL R15, R15, R14, !P5 ;  /* 0x0000000e0f0f7208 */ /* 0x000fe40006800000 */
[----:B------:R-:W-:Y:S02]  /*5da0*/  SEL R12, R12, 0xf3, P1 ;  /* 0x000000f30c0c7807 */ /* 0x000fe40000800000 */
[----:B---3--:R-:W-:Y:S02]  /*5db0*/  FSETP.GEU.AND P6, PT, R8, R15, PT ;  /* 0x0000000f0800720b */ /* 0x008fe40003fce000 */
[----:B------:R-:W-:-:S02]  /*5dc0*/  SEL R12, R12, 0xf4, P2 ;  /* 0x000000f40c0c7807 */ /* 0x000fc40001000000 */
[----:B------:R-:W-:Y:S01]  /*5dd0*/  FSEL R8, R8, R15, !P6 ;  /* 0x0000000f08087208 */ /* 0x000fe20007000000 */
[----:B------:R-:W-:Y:S01]  /*5de0*/  IMAD.MOV.U32 R15, RZ, RZ, 0x7f800000 ;  /* 0x7f800000ff0f7424 */ /* 0x000fe200078e00ff */
[----:B------:R-:W-:Y:S02]  /*5df0*/  SEL R12, R12, 0xf5, P3 ;  /* 0x000000f50c0c7807 */ /* 0x000fe40001800000 */
[CC--:B------:R-:W-:Y:S02]  /*5e00*/  FSETP.GEU.AND P0, PT, R9.reuse, R8.reuse, PT ;  /* 0x000000080900720b */ /* 0x0c0fe40003f0e000 */
[----:B------:R-:W-:Y:S02]  /*5e10*/  SEL R12, R12, 0xf6, P4 ;  /* 0x000000f60c0c7807 */ /* 0x000fe40002000000 */
[----:B------:R-:W-:Y:S02]  /*5e20*/  FSEL R9, R9, R8, !P0 ;  /* 0x0000000809097208 */ /* 0x000fe40004000000 */
[----:B------:R-:W-:-:S02]  /*5e30*/  SEL R12, R12, 0xf7, P5 ;  /* 0x000000f70c0c7807 */ /* 0x000fc40002800000 */
[-C--:B------:R-:W-:Y:S02]  /*5e40*/  FSETP.GEU.AND P1, PT, R10, R9.reuse, PT ;  /* 0x000000090a00720b */ /* 0x080fe40003f2e000 */
[----:B------:R-:W-:Y:S02]  /*5e50*/  SEL R12, R12, 0xf8, P6 ;  /* 0x000000f80c0c7807 */ /* 0x000fe40003000000 */
[----:B------:R-:W-:Y:S02]  /*5e60*/  FSEL R10, R10, R9, !P1 ;  /* 0x000000090a0a7208 */ /* 0x000fe40004800000 */
[----:B------:R-:W-:Y:S02]  /*5e70*/  SEL R12, R12, 0xf9, P0 ;  /* 0x000000f90c0c7807 */ /* 0x000fe40000000000 */
[----:B------:R-:W-:Y:S02]  /*5e80*/  FSETP.GEU.AND P2, PT, R11, R10, PT ;  /* 0x0000000a0b00720b */ /* 0x000fe40003f4e000 */
[----:B------:R-:W-:-:S02]  /*5e90*/  SEL R12, R12, 0xfa, P1 ;  /* 0x000000fa0c0c7807 */ /* 0x000fc40000800000 */
[----:B------:R-:W-:Y:S02]  /*5ea0*/  FSEL R11, R11, R10, !P2 ;  /* 0x0000000a0b0b7208 */ /* 0x000fe40005000000 */
[----:B------:R-:W-:Y:S02]  /*5eb0*/  SEL R12, R12, 0xfb, P2 ;  /* 0x000000fb0c0c7807 */ /* 0x000fe40001000000 */
[----:B--2---:R-:W-:-:S04]  /*5ec0*/  FSETP.GEU.AND P3, PT, R4, R11, PT ;  /* 0x0000000b0400720b */ /* 0x004fc80003f6e000 */
[----:B------:R-:W-:Y:S01]  /*5ed0*/  FSEL R4, R4, R11, !P3 ;  /* 0x0000000b04047208 */ /* 0x000fe20005800000 */
[----:B------:R-:W-:Y:S01]  /*5ee0*/  IMAD R11, R0, UR6, R17 ;  /* 0x00000006000b7c24 */ /* 0x000fe2000f8e0211 */
[----:B------:R-:W-:Y:S01]  /*5ef0*/  SEL R12, R12, 0xfc, P3 ;  /* 0x000000fc0c0c7807 */ /* 0x000fe20001800000 */
[----:B------:R-:W-:Y:S01]  /*5f00*/  VIADD R17, R17, 0x1 ;  /* 0x0000000111117836 */ /* 0x000fe20000000000 */
[----:B------:R-:W-:-:S04]  /*5f10*/  FSETP.GEU.AND P0, PT, R5, R4, PT ;  /* 0x000000040500720b */ /* 0x000fc80003f0e000 */
[----:B------:R-:W-:Y:S02]  /*5f20*/  FSEL R5, R5, R4, !P0 ;  /* 0x0000000405057208 */ /* 0x000fe40004000000 */
[----:B------:R-:W-:Y:S02]  /*5f30*/  SEL R12, R12, 0xfd, P0 ;  /* 0x000000fd0c0c7807 */ /* 0x000fe40000000000 */
[----:B------:R-:W-:-:S04]  /*5f40*/  FSETP.GEU.AND P1, PT, R6, R5, PT ;  /* 0x000000050600720b */ /* 0x000fc80003f2e000 */
[----:B------:R-:W-:Y:S01]  /*5f50*/  FSEL R6, R6, R5, !P1 ;  /* 0x0000000506067208 */ /* 0x000fe20004800000 */
[----:B0-----:R-:W-:Y:S01]  /*5f60*/  IMAD.WIDE.U32 R4, R11, 0x4, R18 ;  /* 0x000000040b047825 */ /* 0x001fe200078e0012 */
[----:B------:R-:W-:Y:S02]  /*5f70*/  SEL R12, R12, 0xfe, P1 ;  /* 0x000000fe0c0c7807 */ /* 0x000fe40000800000 */
[----:B------:R-:W-:-:S04]  /*5f80*/  FSETP.GEU.AND P0, PT, R7, R6, PT ;  /* 0x000000060700720b */ /* 0x000fc80003f0e000 */
[----:B------:R-:W-:Y:S02]  /*5f90*/  SEL R12, R12, 0xff, P0 ;  /* 0x000000ff0c0c7807 */ /* 0x000fe40000000000 */
[----:B------:R-:W-:Y:S01]  /*5fa0*/  FSEL R9, R7, R6, !P0 ;  /* 0x0000000607097208 */ /* 0x000fe20004000000 */
[----:B-1----:R-:W-:Y:S01]  /*5fb0*/  IMAD.WIDE.U32 R6, R11, 0x4, R2 ;  /* 0x000000040b067825 */ /* 0x002fe200078e0002 */
[----:B------:R-:W-:Y:S02]  /*5fc0*/  LEA R12, R12, UR4, 0x2 ;  /* 0x000000040c0c7c11 */ /* 0x000fe4000f8e10ff */
[----:B------:R-:W-:Y:S01]  /*5fd0*/  ISETP.NE.AND P0, PT, R17, R0, PT ;  /* 0x000000001100720c */ /* 0x000fe20003f05270 */
[----:B------:R-:W-:Y:S04]  /*5fe0*/  STG.E desc[UR8][R4.64], R9 ;  /* 0x0000000904007986 */ /* 0x000fe8000c101908 */
[----:B------:R-:W0:Y:S04]  /*5ff0*/  LDS R13, [R12+0x400] ;  /* 0x000400000c0d7984 */ /* 0x000e280000000800 */
[----:B------:R2:W-:Y:S04]  /*6000*/  STS [R12], R15 ;  /* 0x0000000f0c007388 */ /* 0x0005e80000000800 */
[----:B0-----:R2:W-:Y:S01]  /*6010*/  STG.E desc[UR8][R6.64], R13 ;  /* 0x0000000d06007986 */ /* 0x0015e2000c101908 */
[----:B------:R-:W-:Y:S05]  /*6020*/  @P0 BRA `(.L_x_48) ;  /* 0xffffffc800d80947 */ /* 0x000fea000383ffff */
[----:B------:R-:W-:Y:S05]  /*6030*/  EXIT ;  /* 0x000000000000794d */ /* 0x000fea0003800000 */
.L_x_49:
        /* <DEDUP_REMOVED lines=12> */
.L_x_89:


//--------------------- .text.topk_warp_heap_rowwise_kernel --------------------------
	.section	.text.topk_warp_heap_rowwise_kernel,"ax",@progbits
	.align	128
        .global         topk_warp_heap_rowwise_kernel
        .type           topk_warp_heap_rowwise_kernel,@function
        .size           topk_warp_heap_rowwise_kernel,(.L_x_90 - topk_warp_heap_rowwise_kernel)
        .other          topk_warp_heap_rowwise_kernel,@"STO_CUDA_ENTRY STV_DEFAULT"
topk_warp_heap_rowwise_kernel:
.text.topk_warp_heap_rowwise_kernel:
        /* <DEDUP_REMOVED lines=8> */
[----:B------:R-:W-:Y:S01]  /*0080*/  IMAD.MOV.U32 R4, RZ, RZ, -0x800000 ;  /* 0xff800000ff047424 */ /* 0x000fe200078e00ff */
[----:B------:R-:W-:Y:S01]  /*0090*/  BSSY.RECONVERGENT B2, `(.L_x_50) ;  /* 0x0000298000027945 */ /* 0x000fe20003800200 */
[----:B------:R-:W-:Y:S01]  /*00a0*/  IMAD.MOV.U32 R5, RZ, RZ, -0x800000 ;  /* 0xff800000ff057424 */ /* 0x000fe200078e00ff */
[----:B------:R-:W2:Y:S01]  /*00b0*/  LDCU.64 UR8, c[0x0][0x358] ;  /* 0x00006b00ff0877ac */ /* 0x000ea20008000a00 */
[----:B------:R-:W-:Y:S02]  /*00c0*/  IMAD.MOV.U32 R6, RZ, RZ, -0x800000 ;  /* 0xff800000ff067424 */ /* 0x000fe400078e00ff */
[----:B------:R-:W-:Y:S02]  /*00d0*/  IMAD.MOV.U32 R7, RZ, RZ, -0x800000 ;  /* 0xff800000ff077424 */ /* 0x000fe400078e00ff */
        /* <DEDUP_REMOVED lines=26> */
.L_x_60:
        /* <DEDUP_REMOVED lines=15> */
[----:B--2---:R-:W-:-:S13]  /*0370*/  FSETP.GT.AND P5, PT, R0, R4, PT ;  /* 0x000000040000720b */ /* 0x004fda0003fa4000 */
[----:B------:R-:W-:Y:S05]  /*0380*/  @P5 BRA `(.L_x_56) ;  /* 0x0000000000f85947 */ /* 0x000fea0003800000 */
[----:B------:R-:W-:Y:S01]  /*0390*/  FSETP.GT.AND P6, PT, R0, R5, PT ;  /* 0x000000050000720b */ /* 0x000fe20003fc4000 */
[----:B------:R-:W-:Y:S02]  /*03a0*/  IMAD.MOV.U32 R2, RZ, RZ, 0x1 ;  /* 0x00000001ff027424 */ /* 0x000fe400078e00ff */
[----:B------:R-:W-:-:S10]  /*03b0*/  IMAD.MOV.U32 R3, RZ, RZ, R17 ;  /* 0x000000ffff037224 */ /* 0x000fd400078e0011 */
[----:B------:R-:W-:Y:S05]  /*03c0*/  @P6 BRA `(.L_x_56) ;  /* 0x0000000000e86947 */ /* 0x000fea0003800000 */
[----:B------:R-:W-:Y:S01]  /*03d0*/  FSETP.GT.AND P6, PT, R0, R6, PT ;  /* 0x000000060000720b */ /* 0x000fe20003fc4000 */
[----:B------:R-:W-:Y:S01]  /*03e0*/  IMAD.MOV.U32 R2, RZ, RZ, 0x2 ;  /* 0x00000002ff027424 */ /* 0x000fe200078e00ff */
[----:B------:R-:W-:Y:S01]  /*03f0*/  PLOP3.LUT P4, PT, PT, PT, PT, 0x8, 0x80 ;  /* 0x000000000080781c */ /* 0x000fe20003f8e170 */
[----:B------:R-:W-:Y:S01]  /*0400*/  IMAD.MOV.U32 R3, RZ, RZ, R19 ;  /* 0x000000ffff037224 */ /* 0x000fe200078e0013 */
[----:B------:R-:W-:Y:S02]  /*0410*/  PLOP3.LUT P3, PT, PT, PT, PT, 0x80, 0x8 ;  /* 0x000000000008781c */ /* 0x000fe40003f6f070 */
[----:B------:R-:W-:Y:S02]  /*0420*/  PLOP3.LUT P2, PT, PT, PT, PT, 0x80, 0x8 ;  /* 0x000000000008781c */ /* 0x000fe40003f4f070 */
[----:B------:R-:W-:Y:S02]  /*0430*/  PLOP3.LUT P1, PT, PT, PT, PT, 0x80, 0x8 ;  /* 0x000000000008781c */ /* 0x000fe40003f2f070 */
[----:B------:R-:W-:-:S03]  /*0440*/  PLOP3.LUT P0, PT, PT, PT, PT, 0x80, 0x8 ;  /* 0x000000000008781c */ /* 0x000fc60003f0f070 */
[----:B------:R-:W-:Y:S10]  /*0450*/  @P6 BRA `(.L_x_56) ;  /* 0x0000000000c46947 */ /* 0x000ff40003800000 */
[----:B------:R-:W-:Y:S01]  /*0460*/  FSETP.GT.AND P6, PT, R0, R7, PT ;  /* 0x000000070000720b */ /* 0x000fe20003fc4000 */
[----:B------:R-:W-:Y:S01]  /*0470*/  VIADD R3, R12, 0xc ;  /* 0x0000000c0c037836 */ /* 0x000fe20000000000 */
[----:B------:R-:W-:Y:S01]  /*0480*/  PLOP3.LUT P0, PT, PT, PT, PT, 0x8, 0x80 ;  /* 0x000000000080781c */ /* 0x000fe20003f0e170 */
[----:B------:R-:W-:Y:S01]  /*0490*/  IMAD.MOV.U32 R2, RZ, RZ, 0x3 ;  /* 0x00000003ff027424 */ /* 0x000fe200078e00ff */
[----:B------:R-:W-:Y:S02]  /*04a0*/  PLOP3.LUT P3, PT, PT, PT, PT, 0x80, 0x8 ;  /* 0x000000000008781c */ /* 0x000fe40003f6f070 */
[----:B------:R-:W-:Y:S02]  /*04b0*/  PLOP3.LUT P2, PT, PT, PT, PT, 0x80, 0x8 ;  /* 0x000000000008781c */ /* 0x000fe40003f4f070 */
[----:B------:R-:W-:Y:S02]  /*04c0*/  PLOP3.LUT P1, PT, PT, PT, PT, 0x80, 0x8 ;  /* 0x000000000008781c */ /* 0x000fe40003f2f070 */
[----:B------:R-:W-:-:S03]  /*04d0*/  PLOP3.LUT P4, PT, PT, PT, PT, 0x8, 0x80 ;  /* 0x000000000080781c */ /* 0x000fc60003f8e170 */
[----:B------:R-:W-:Y:S10]  /*04e0*/  @P6 BRA `(.L_x_56) ;  /* 0x0000000000a06947 */ /* 0x000ff40003800000 */
        /* <DEDUP_REMOVED lines=8> */
[----:B--2---:R-:W-:-:S13]  /*0570*/  FSETP.GT.AND P6, PT, R0, R8, PT ;  /* 0x000000080000720b */ /* 0x004fda0003fc4000 */
[----:B------:R-:W-:Y:S05]  /*0580*/  @P6 BRA `(.L_x_56) ;  /* 0x0000000000786947 */ /* 0x000fea0003800000 */
        /* <DEDUP_REMOVED lines=18> */
[----:B------:R-:W-:-:S13]  /*06b0*/  FSETP.GT.AND P0, PT, R0, R11, PT ;  /* 0x0000000b0000720b */ /* 0x000fda0003f04000 */
[----:B------:R-:W-:Y:S05]  /*06c0*/  @!P0 BREAK.RELIABLE B3 ;  /* 0x0000000000038942 */ /* 0x000fea0003800100 */
[----:B------:R-:W-:Y:S05]  /*06d0*/  @!P0 BRA `(.L_x_57) ;  /* 0x0000000000d08947 */ /* 0x000fea0003800000 */
        /* <DEDUP_REMOVED lines=9> */
.L_x_56:
[----:B------:R-:W-:Y:S05]  /*0770*/  BSYNC.RELIABLE B3 ;  /* 0x0000000000037941 */ /* 0x000fea0003800100 */
.L_x_55:
        /* <DEDUP_REMOVED lines=34> */
[----:B------:R3:W-:Y:S04]  /*09a0*/  STL [R1+0x4], R4 ;  /* 0x0000040401007387 */ /* 0x0007e80000100800 */
[----:B--2---:R3:W-:Y:S02]  /*09b0*/  STL [R1+0x24], R6 ;  /* 0x0000240601007387 */ /* 0x0047e40000100800 */
.L_x_59:
[----:B------:R-:W-:Y:S05]  /*09c0*/  BSYNC.RECONVERGENT B3 ;  /* 0x0000000000037941 */ /* 0x000fea0003800200 */
.L_x_58:
[----:B------:R-:W5:Y:S01]  /*09d0*/  LDCU UR4, c[0x0][0x2f8] ;  /* 0x00005f00ff0477ac */ /* 0x000f620008000800 */
[----:B------:R-:W-:Y:S02]  /*09e0*/  IMAD.U32 R2, R2, 0x4, R1 ;  /* 0x0000000402027824 */ /* 0x000fe400078e0001 */
[----:B-----5:R-:W-:-:S05]  /*09f0*/  VIADD R3, R3, -UR4 ;  /* 0x8000000403037c36 */ /* 0x020fca0008000000 */
[----:B------:R0:W-:Y:S04]  /*0a00*/  STL [R3], R0 ;  /* 0x0000000003007387 */ /* 0x0001e80000100800 */
[----:B------:R0:W-:Y:S02]  /*0a10*/  STL [R2+0x20], R13 ;  /* 0x0000200d02007387 */ /* 0x0001e40000100800 */
.L_x_57:
[----:B------:R-:W-:Y:S05]  /*0a20*/  BSYNC.RECONVERGENT B0 ;  /* 0x0000000000007941 */ /* 0x000fea0003800200 */
.L_x_54:
[----:B------:R-:W-:Y:S02]  /*0a30*/  VIADD R20, R20, 0x1 ;  /* 0x0000000114147836 */ /* 0x000fe40000000000 */
[----:B0-----:R-:W-:-:S03]  /*0a40*/  VIADD R13, R13, 0x20 ;  /* 0x000000200d0d7836 */ /* 0x001fc60000000000 */
[----:B------:R-:W-:-:S13]  /*0a50*/  ISETP.NE.AND P0, PT, R20, R21, PT ;  /* 0x000000151400720c */ /* 0x000fda0003f05270 */
[----:B------:R-:W-:Y:S05]  /*0a60*/  @P0 BRA `(.L_x_60) ;  /* 0xfffffff800040947 */ /* 0x000fea000383ffff */
.L_x_53:
[----:B------:R-:W-:Y:S05]  /*0a70*/  BSYNC.RECONVERGENT B1 ;  /* 0x0000000000017941 */ /* 0x000fea0003800200 */
.L_x_52:
[----:B------:R-:W0:Y:S01]  /*0a80*/  LDC R20, c[0x0][0x38c] ;  /* 0x0000e300ff147b82 */ /* 0x000e220000000800 */
[----:B------:R-:W-:-:S07]  /*0a90*/  ISETP.GE.U32.AND P0, PT, R18, 0x60, PT ;  /* 0x000000601200780c */ /* 0x000fce0003f06070 */
[----:B------:R-:W0:Y:S06]  /*0aa0*/  LDC.64 R16, c[0x0][0x380] ;  /* 0x0000e000ff107b82 */ /* 0x000e2c0000000a00 */
[----:B------:R-:W-:Y:S05]  /*0ab0*/  @!P0 BRA `(.L_x_51) ;  /* 0x0000001c00d48947 */ /* 0x000fea0003800000 */
.L_x_85:
        /* <DEDUP_REMOVED lines=82> */
.L_x_63:
[----:B------:R-:W-:Y:S05]  /*0fe0*/  BSYNC.RELIABLE B1 ;  /* 0x0000000000017941 */ /* 0x000fea0003800100 */
.L_x_62:
        /* <DEDUP_REMOVED lines=27> */
[----:B------:R-:W-:Y:S01]  /*11a0*/  FSETP.GT.AND P0, PT, R3, R4, PT ;  /* 0x000000040300720b */ /* 0x000fe20003f04000 */
[----:B0-----:R-:W2:Y:S04]  /*11b0*/  LDL R6, [R1+0x4] ;  /* 0x0000040001067983 */ /* 0x001ea80000100800 */
[----:B------:R-:W3:Y:S08]  /*11c0*/  LDL R8, [R1+0x24] ;  /* 0x0000240001087983 */ /* 0x000ef00000100800 */
[----:B------:R-:W4:Y:S04]  /*11d0*/  @P0 LDL R10, [R1+0x20] ;  /* 0x00002000010a0983 */ /* 0x000f280000100800 */
[----:B------:R0:W-:Y:S04]  /*11e0*/  @P0 STL [R1+0x4], R4 ;  /* 0x0000040401000387 */ /* 0x0001e80000100800 */
[----:B--2---:R0:W-:Y:S04]  /*11f0*/  STL [R1+0x8], R6 ;  /* 0x0000080601007387 */ /* 0x0041e80000100800 */
[----:B---3--:R0:W-:Y:S04]  /*1200*/  STL [R1+0x28], R8 ;  /* 0x0000280801007387 */ /* 0x0081e80000100800 */
[----:B----4-:R0:W-:Y:S02]  /*1210*/  @P0 STL [R1+0x24], R10 ;  /* 0x0000240a01000387 */ /* 0x0101e40000100800 */
.L_x_66:
[----:B------:R-:W-:Y:S05]  /*1220*/  BSYNC.RECONVERGENT B1 ;  /* 0x0000000000017941 */ /* 0x000fea0003800200 */
.L_x_65:
[----:B------:R-:W3:Y:S01]  /*1230*/  LDCU UR4, c[0x0][0x2f8] ;  /* 0x00005f00ff0477ac */ /* 0x000ee20008000800 */
[----:B------:R-:W-:Y:S02]  /*1240*/  IMAD.U32 R0, R0, 0x4, R1 ;  /* 0x0000000400007824 */ /* 0x000fe400078e0001 */
[----:B---3--:R-:W-:-:S05]  /*1250*/  VIADD R2, R2, -UR4 ;  /* 0x8000000402027c36 */ /* 0x008fca0008000000 */
[----:B------:R3:W-:Y:S04]  /*1260*/  STL [R2], R3 ;  /* 0x0000000302007387 */ /* 0x0007e80000100800 */
[----:B------:R3:W-:Y:S04]  /*1270*/  STL [R0+0x20], R13 ;  /* 0x0000200d00007387 */ /* 0x0007e80000100800 */
[----:B0-----:R3:W5:Y:S02]  /*1280*/  LDL R4, [R1] ;  /* 0x0000000001047983 */ /* 0x0017640000100800 */
.L_x_64:
[----:B------:R-:W-:Y:S05]  /*1290*/  BSYNC.RECONVERGENT B0 ;  /* 0x0000000000007941 */ /* 0x000fea0003800200 */
.L_x_61:
        /* <DEDUP_REMOVED lines=12> */
[----:B---3-5:R-:W-:-:S13]  /*1360*/  FSETP.GT.AND P5, PT, R3, R4, PT ;  /* 0x000000040300720b */ /* 0x028fda0003fa4000 */
[----:B------:R-:W-:Y:S05]  /*1370*/  @P5 BRA `(.L_x_69) ;  /* 0x0000000400045947 */ /* 0x000fea0003800000 */
[----:B------:R-:W3:Y:S01]  /*1380*/  LDL R2, [R1+0x4] ;  /* 0x0000040001027983 */ /* 0x000ee20000100800 */
[----:B------:R-:W-:Y:S02]  /*1390*/  VIADD R0, R12, 0x4 ;  /* 0x000000040c007836 */ /* 0x000fe40000000000 */
[----:B------:R-:W-:Y:S01]  /*13a0*/  IMAD.MOV.U32 R18, RZ, RZ, 0x1 ;  /* 0x00000001ff127424 */ /* 0x000fe200078e00ff */
[----:B---3--:R-:W-:-:S13]  /*13b0*/  FSETP.GT.AND P6, PT, R3, R2, PT ;  /* 0x000000020300720b */ /* 0x008fda0003fc4000 */
[----:B------:R-:W-:Y:S05]  /*13c0*/  @P6 BRA `(.L_x_69) ;  /* 0x0000000000f06947 */ /* 0x000fea0003800000 */
[----:B------:R-:W3:Y:S01]  /*13d0*/  LDL R0, [R1+0x8] ;  /* 0x0000080001007983 */ /* 0x000ee20000100800 */
[----:B------:R-:W-:Y:S01]  /*13e0*/  PLOP3.LUT P4, PT, PT, PT, PT, 0x8, 0x80 ;  /* 0x000000000080781c */ /* 0x000fe20003f8e170 */
[----:B------:R-:W-:Y:S01]  /*13f0*/  IMAD.MOV.U32 R18, RZ, RZ, 0x2 ;  /* 0x00000002ff127424 */ /* 0x000fe200078e00ff */
[----:B------:R-:W-:Y:S02]  /*1400*/  PLOP3.LUT P3, PT, PT, PT, PT, 0x80, 0x8 ;  /* 0x000000000008781c */ /* 0x000fe40003f6f070 */
[----:B------:R-:W-:Y:S02]  /*1410*/  PLOP3.LUT P2, PT, PT, PT, PT, 0x80, 0x8 ;  /* 0x000000000008781c */ /* 0x000fe40003f4f070 */
[----:B------:R-:W-:Y:S02]  /*1420*/  PLOP3.LUT P1, PT, PT, PT, PT, 0x80, 0x8 ;  /* 0x000000000008781c */ /* 0x000fe40003f2f070 */
[----:B------:R-:W-:Y:S02]  /*1430*/  PLOP3.LUT P0, PT, PT, PT, PT, 0x80, 0x8 ;  /* 0x000000000008781c */ /* 0x000fe40003f0f070 */
[----:B---3--:R-:W-:Y:S01]  /*1440*/  FSETP.GT.AND P6, PT, R3, R0, PT ;  /* 0x000000000300720b */ /* 0x008fe20003fc4000 */
[----:B------:R-:W-:-:S12]  /*1450*/  VIADD R0, R12, 0x8 ;  /* 0x000000080c007836 */ /* 0x000fd80000000000 */
        /* <DEDUP_REMOVED lines=51> */
.L_x_69:
[----:B------:R-:W-:Y:S05]  /*1790*/  BSYNC.RELIABLE B1 ;  /* 0x0000000000017941 */ /* 0x000fea0003800100 */
.L_x_68:
        /* <DEDUP_REMOVED lines=30> */
[----:B------:R-:W4:Y:S04]  /*1980*/  @P5 LDL R8, [R1+0x20] ;  /* 0x0000200001085983 */ /* 0x000f280000100800 */
[----:B------:R0:W-:Y:S04]  /*1990*/  @P5 STL [R1+0x4], R4 ;  /* 0x0000040401005387 */ /* 0x0001e80000100800 */
[----:B--2---:R0:W-:Y:S04]  /*19a0*/  STL [R1+0x8], R2 ;  /* 0x0000080201007387 */ /* 0x0041e80000100800 */
[----:B---3--:R0:W-:Y:S04]  /*19b0*/  STL [R1+0x28], R6 ;  /* 0x0000280601007387 */ /* 0x0081e80000100800 */
[----:B----4-:R0:W-:Y:S02]  /*19c0*/  @P5 STL [R1+0x24], R8 ;  /* 0x0000240801005387 */ /* 0x0101e40000100800 */
.L_x_72:
[----:B------:R-:W-:Y:S05]  /*19d0*/  BSYNC.RECONVERGENT B1 ;  /* 0x0000000000017941 */ /* 0x000fea0003800200 */
.L_x_71:
[----:B------:R-:W0:Y:S01]  /*19e0*/  LDCU UR4, c[0x0][0x2f8] ;  /* 0x00005f00ff0477ac */ /* 0x000e220008000800 */
[----:B------:R-:W-:Y:S02]  /*19f0*/  IMAD.U32 R5, R18, 0x4, R1 ;  /* 0x0000000412057824 */ /* 0x000fe400078e0001 */
[----:B0-----:R-:W-:Y:S02]  /*1a00*/  VIADD R2, R0, -UR4 ;  /* 0x8000000400027c36 */ /* 0x001fe40008000000 */
[----:B------:R-:W-:-:S03]  /*1a10*/  VIADD R0, R13, 0x20 ;  /* 0x000000200d007836 */ /* 0x000fc60000000000 */
[----:B------:R0:W-:Y:S04]  /*1a20*/  STL [R2], R3 ;  /* 0x0000000302007387 */ /* 0x0001e80000100800 */
[----:B------:R0:W-:Y:S04]  /*1a30*/  STL [R5+0x20], R0 ;  /* 0x0000200005007387 */ /* 0x0001e80000100800 */
[----:B------:R0:W5:Y:S02]  /*1a40*/  LDL R4, [R1] ;  /* 0x0000000001047983 */ /* 0x0001640000100800 */
.L_x_70:
[----:B------:R-:W-:Y:S05]  /*1a50*/  BSYNC.RECONVERGENT B0 ;  /* 0x0000000000007941 */ /* 0x000fea0003800200 */
.L_x_67:
        /* <DEDUP_REMOVED lines=79> */
.L_x_75:
[----:B------:R-:W-:Y:S05]  /*1f50*/  BSYNC.RELIABLE B1 ;  /* 0x0000000000017941 */ /* 0x000fea0003800100 */
.L_x_74:
        /* <DEDUP_REMOVED lines=35> */
.L_x_78:
[----:B------:R-:W-:Y:S05]  /*2190*/  BSYNC.RECONVERGENT B1 ;  /* 0x0000000000017941 */ /* 0x000fea0003800200 */
.L_x_77:
[----:B------:R-:W0:Y:S01]  /*21a0*/  LDCU UR4, c[0x0][0x2f8] ;  /* 0x00005f00ff0477ac */ /* 0x000e220008000800 */
[----:B------:R-:W-:Y:S02]  /*21b0*/  IMAD.U32 R5, R18, 0x4, R1 ;  /* 0x0000000412057824 */ /* 0x000fe400078e0001 */
[----:B0-----:R-:W-:Y:S02]  /*21c0*/  VIADD R2, R0, -UR4 ;  /* 0x8000000400027c36 */ /* 0x001fe40008000000 */
[----:B------:R-:W-:-:S03]  /*21d0*/  VIADD R0, R13, 0x40 ;  /* 0x000000400d007836 */ /* 0x000fc60000000000 */
[----:B------:R0:W-:Y:S04]  /*21e0*/  STL [R2], R3 ;  /* 0x0000000302007387 */ /* 0x0001e80000100800 */
[----:B------:R0:W-:Y:S04]  /*21f0*/  STL [R5+0x20], R0 ;  /* 0x0000200005007387 */ /* 0x0001e80000100800 */
[----:B------:R0:W5:Y:S02]  /*2200*/  LDL R4, [R1] ;  /* 0x0000000001047983 */ /* 0x0001640000100800 */
.L_x_76:
[----:B------:R-:W-:Y:S05]  /*2210*/  BSYNC.RECONVERGENT B0 ;  /* 0x0000000000007941 */ /* 0x000fea0003800200 */
.L_x_73:
        /* <DEDUP_REMOVED lines=12> */
[----:B---3-5:R-:W-:-:S13]  /*22e0*/  FSETP.GT.AND P5, PT, R15, R4, PT ;  /* 0x000000040f00720b */ /* 0x028fda0003fa4000 */
[----:B------:R-:W-:Y:S05]  /*22f0*/  @P5 BRA `(.L_x_81) ;  /* 0x0000000400045947 */ /* 0x000fea0003800000 */
[----:B------:R-:W2:Y:S01]  /*2300*/  LDL R0, [R1+0x4] ;  /* 0x0000040001007983 */ /* 0x000ea20000100800 */
[----:B------:R-:W-:Y:S02]  /*2310*/  VIADD R3, R12, 0x4 ;  /* 0x000000040c037836 */ /* 0x000fe40000000000 */
[----:B------:R-:W-:Y:S01]  /*2320*/  IMAD.MOV.U32 R6, RZ, RZ, 0x1 ;  /* 0x00000001ff067424 */ /* 0x000fe200078e00ff */
[----:B--2---:R-:W-:-:S13]  /*2330*/  FSETP.GT.AND P6, PT, R15, R0, PT ;  /* 0x000000000f00720b */ /* 0x004fda0003fc4000 */
[----:B------:R-:W-:Y:S05]  /*2340*/  @P6 BRA `(.L_x_81) ;  /* 0x0000000000f06947 */ /* 0x000fea0003800000 */
        /* <DEDUP_REMOVED lines=60> */
.L_x_81:
[----:B------:R-:W-:Y:S05]  /*2710*/  BSYNC.RELIABLE B1 ;  /* 0x0000000000017941 */ /* 0x000fea0003800100 */
.L_x_80:
        /* <DEDUP_REMOVED lines=36> */
.L_x_84:
[----:B------:R-:W-:Y:S05]  /*2960*/  BSYNC.RECONVERGENT B1 ;  /* 0x0000000000017941 */ /* 0x000fea0003800200 */
.L_x_83:
[----:B------:R-:W5:Y:S01]  /*2970*/  LDCU UR4, c[0x0][0x2f8] ;  /* 0x00005f00ff0477ac */ /* 0x000f620008000800 */
[----:B------:R-:W-:Y:S02]  /*2980*/  IMAD.U32 R5, R6, 0x4, R1 ;  /* 0x0000000406057824 */ /* 0x000fe400078e0001 */
[----:B01234-:R-:W-:Y:S02]  /*2990*/  VIADD R0, R13, 0x60 ;  /* 0x000000600d007836 */ /* 0x01ffe40000000000 */
[----:B-----5:R-:W-:-:S05]  /*29a0*/  VIADD R2, R3, -UR4 ;  /* 0x8000000403027c36 */ /* 0x020fca0008000000 */
[----:B------:R0:W-:Y:S04]  /*29b0*/  STL [R2], R15 ;  /* 0x0000000f02007387 */ /* 0x0001e80000100800 */
[----:B------:R0:W-:Y:S02]  /*29c0*/  STL [R5+0x20], R0 ;  /* 0x0000200005007387 */ /* 0x0001e40000100800 */
.L_x_82:
[----:B------:R-:W-:Y:S05]  /*29d0*/  BSYNC.RECONVERGENT B0 ;  /* 0x0000000000007941 */ /* 0x000fea0003800200 */
.L_x_79:
[----:B------:R-:W-:-:S05]  /*29e0*/  VIADD R13, R13, 0x80 ;  /* 0x000000800d0d7836 */ /* 0x000fca0000000000 */
[----:B------:R-:W-:-:S13]  /*29f0*/  ISETP.GE.AND P0, PT, R13, R20, PT ;  /* 0x000000140d00720c */ /* 0x000fda0003f06270 */
[----:B------:R-:W-:Y:S05]  /*2a00*/  @!P0 BRA `(.L_x_85) ;  /* 0xffffffe0002c8947 */ /* 0x000fea000383ffff */
.L_x_51:
[----:B------:R-:W-:Y:S05]  /*2a10*/  BSYNC.RECONVERGENT B2 ;  /* 0x0000000000027941 */ /* 0x000fea0003800200 */
.L_x_50:
        /* <DEDUP_REMOVED lines=23> */
.L_x_86:
[----:B--2---:R-:W2:Y:S04]  /*2b90*/  LDS.128 R4, [UR4] ;  /* 0x00000004ff047984 */ /* 0x004ea80008000c00 */
[----:B------:R-:W3:Y:S04]  /*2ba0*/  LDS.128 R12, [UR4+0x10] ;  /* 0x00001004ff0c7984 */ /* 0x000ee80008000c00 */
[----:B------:R-:W4:Y:S01]  /*2bb0*/  LDS.128 R8, [UR4+0x20] ;  /* 0x00002004ff087984 */ /* 0x000f220008000c00 */
[----:B--2---:R-:W-:-:S04]  /*2bc0*/  FMNMX R4, R4, -INF , !PT ;  /* 0xff80000004047809 */ /* 0x004fc80007800000 */
[----:B------:R-:W-:-:S04]  /*2bd0*/  FSETP.GT.AND P0, PT, R5, R4, PT ;  /* 0x000000040500720b */ /* 0x000fc80003f04000 */
[----:B------:R-:W-:-:S04]  /*2be0*/  FSEL R5, R5, R4, P0 ;  /* 0x0000000405057208 */ /* 0x000fc80000000000 */
[----:B------:R-:W-:-:S04]  /*2bf0*/  FSETP.GT.AND P3, PT, R6, R5, PT ;  /* 0x000000050600720b */ /* 0x000fc80003f64000 */
[----:B------:R-:W-:-:S04]  /*2c00*/  FSEL R6, R6, R5, P3 ;  /* 0x0000000506067208 */ /* 0x000fc80001800000 */
[----:B------:R-:W-:-:S04]  /*2c10*/  FSETP.GT.AND P1, PT, R7, R6, PT ;  /* 0x000000060700720b */ /* 0x000fc80003f24000 */
[----:B------:R-:W-:-:S04]  /*2c20*/  FSEL R7, R7, R6, P1 ;  /* 0x0000000607077208 */ /* 0x000fc80000800000 */
[----:B---3--:R-:W-:-:S04]  /*2c30*/  FSETP.GT.AND P6, PT, R12, R7, PT ;  /* 0x000000070c00720b */ /* 0x008fc80003fc4000 */
[----:B------:R-:W-:Y:S02]  /*2c40*/  FSEL R12, R12, R7, P6 ;  /* 0x000000070c0c7208 */ /* 0x000fe40003000000 */
[----:B------:R-:W2:Y:S02]  /*2c50*/  LDS.128 R4, [UR4+0x30] ;  /* 0x00003004ff047984 */ /* 0x000ea40008000c00 */
[----:B------:R-:W-:-:S04]  /*2c60*/  FSETP.GT.AND P5, PT, R13, R12, PT ;  /* 0x0000000c0d00720b */ /* 0x000fc80003fa4000 */
[----:B------:R-:W-:Y:S02]  /*2c70*/  FSEL R13, R13, R12, P5 ;  /* 0x0000000c0d0d7208 */ /* 0x000fe40002800000 */
[----:B------:R-:W-:Y:S02]  /*2c80*/  SEL R12, RZ, 0x1, !P0 ;  /* 0x00000001ff0c7807 */ /* 0x000fe40004000000 */
[-C--:B------:R-:W-:Y:S02]  /*2c90*/  FSETP.GT.AND P2, PT, R14, R13.reuse, PT ;  /* 0x0000000d0e00720b */ /* 0x080fe40003f44000 */
[----:B------:R-:W-:Y:S02]  /*2ca0*/  SEL R12, R12, 0x2, !P3 ;  /* 0x000000020c0c7807 */ /* 0x000fe40005800000 */
[----:B------:R-:W-:-:S04]  /*2cb0*/  FSEL R14, R14, R13, P2 ;  /* 0x0000000d0e0e7208 */ /* 0x000fc80001000000 */
[----:B------:R-:W-:-:S04]  /*2cc0*/  FSETP.GT.AND P4, PT, R15, R14, PT ;  /* 0x0000000e0f00720b */ /* 0x000fc80003f84000 */
[----:B------:R-:W-:-:S04]  /*2cd0*/  FSEL R15, R15, R14, P4 ;  /* 0x0000000e0f0f7208 */ /* 0x000fc80002000000 */
[----:B----4-:R-:W-:-:S04]  /*2ce0*/  FSETP.GT.AND P0, PT, R8, R15, PT ;  /* 0x0000000f0800720b */ /* 0x010fc80003f04000 */
[----:B------:R-:W-:-:S04]  /*2cf0*/  FSEL R8, R8, R15, P0 ;  /* 0x0000000f08087208 */ /* 0x000fc80000000000 */
[----:B------:R-:W-:-:S04]  /*2d00*/  FSETP.GT.AND P3, PT, R9, R8, PT ;  /* 0x000000080900720b */ /* 0x000fc80003f64000 */
[----:B------:R-:W-:Y:S02]  /*2d10*/  FSEL R9, R9, R8, P3 ;  /* 0x0000000809097208 */ /* 0x000fe40001800000 */
[----:B------:R-:W-:Y:S02]  /*2d20*/  SEL R8, R12, 0x3, !P1 ;  /* 0x000000030c087807 */ /* 0x000fe40004800000 */
[-C--:B------:R-:W-:Y:S01]  /*2d30*/  FSETP.GT.AND P1, PT, R10, R9.reuse, PT ;  /* 0x000000090a00720b */ /* 0x080fe20003f24000 */
[----:B------:R-:W3:Y:S01]  /*2d40*/  LDS.128 R12, [UR4+0x40] ;  /* 0x00004004ff0c7984 */ /* 0x000ee20008000c00 */
[----:B------:R-:W-:Y:S02]  /*2d50*/  SEL R8, R8, 0x4, !P6 ;  /* 0x0000000408087807 */ /* 0x000fe40007000000 */
[----:B------:R-:W-:Y:S02]  /*2d60*/  FSEL R10, R10, R9, P1 ;  /* 0x000000090a0a7208 */ /* 0x000fe40000800000 */
[----:B------:R-:W-:-:S02]  /*2d70*/  SEL R8, R8, 0x5, !P5 ;  /* 0x0000000508087807 */ /* 0x000fc40006800000 */
[CC--:B------:R-:W-:Y:S02]  /*2d80*/  FSETP.GT.AND P6, PT, R11.reuse, R10.reuse, PT ;  /* 0x0000000a0b00720b */ /* 0x0c0fe40003fc4000 */
[----:B------:R-:W-:Y:S02]  /*2d90*/  SEL R8, R8, 0x6, !P2 ;  /* 0x0000000608087807 */ /* 0x000fe40005000000 */
[----:B------:R-:W-:-:S04]  /*2da0*/  FSEL R11, R11, R10, P6 ;  /* 0x0000000a0b0b7208 */ /* 0x000fc80003000000 */
[----:B--2---:R-:W-:-:S04]  /*2db0*/  FSETP.GT.AND P5, PT, R4, R11, PT ;  /* 0x0000000b0400720b */ /* 0x004fc80003fa4000 */
[----:B------:R-:W-:-:S04]  /*2dc0*/  FSEL R4, R4, R11, P5 ;  /* 0x0000000b04047208 */ /* 0x000fc80002800000 */
[----:B------:R-:W-:-:S04]  /*2dd0*/  FSETP.GT.AND P2, PT, R5, R4, PT ;  /* 0x000000040500720b */ /* 0x000fc80003f44000 */
[----:B------:R-:W-:Y:S02]  /*2de0*/  FSEL R5, R5, R4, P2 ;  /* 0x0000000405057208 */ /* 0x000fe40001000000 */
[----:B------:R-:W-:Y:S02]  /*2df0*/  SEL R4, R8, 0x7, !P4 ;  /* 0x0000000708047807 */ /* 0x000fe40006000000 */
[-C--:B------:R-:W-:Y:S01]  /*2e00*/  FSETP.GT.AND P4, PT, R6, R5.reuse, PT ;  /* 0x000000050600720b */ /* 0x080fe20003f84000 */
[----:B------:R-:W2:Y:S01]  /*2e10*/  LDS.128 R8, [UR4+0x50] ;  /* 0x00005004ff087984 */ /* 0x000ea20008000c00 */
[----:B------:R-:W-:Y:S02]  /*2e20*/  SEL R4, R4, 0x8, !P0 ;  /* 0x0000000804047807 */ /* 0x000fe40004000000 */
[----:B------:R-:W-:Y:S02]  /*2e30*/  FSEL R6, R6, R5, P4 ;  /* 0x0000000506067208 */ /* 0x000fe40002000000 */
[----:B------:R-:W-:-:S02]  /*2e40*/  SEL R4, R4, 0x9, !P3 ;  /* 0x0000000904047807 */ /* 0x000fc40005800000 */
[CC--:B------:R-:W-:Y:S02]  /*2e50*/  FSETP.GT.AND P0, PT, R7.reuse, R6.reuse, PT ;  /* 0x000000060700720b */ /* 0x0c0fe40003f04000 */
[----:B------:R-:W-:Y:S02]  /*2e60*/  SEL R4, R4, 0xa, !P1 ;  /* 0x0000000a04047807 */ /* 0x000fe40004800000 */
[----:B------:R-:W-:-:S04]  /*2e70*/  FSEL R7, R7, R6, P0 ;  /* 0x0000000607077208 */ /* 0x000fc80000000000 */
[----:B---3--:R-:W-:-:S04]  /*2e80*/  FSETP.GT.AND P3, PT, R12, R7, PT ;  /* 0x000000070c00720b */ /* 0x008fc80003f64000 */
        /* <DEDUP_REMOVED lines=752> */
[----:B------:R-:W-:Y:S02]  /*5d90*/  FSEL R15, R15, R14, P3 ;  /* 0x0000000e0f0f7208 */ /* 0x000fe40001800000 */
[----:B------:R-:W-:Y:S02]  /*5da0*/  SEL R12, R12, 0xf3, !P5 ;  /* 0x000000f30c0c7807 */ /* 0x000fe40006800000 */
[----:B---3--:R-:W-:Y:S02]  /*5db0*/  FSETP.GT.AND P1, PT, R8, R15, PT ;  /* 0x0000000f0800720b */ /* 0x008fe40003f24000 */
[----:B------:R-:W-:-:S02]  /*5dc0*/  SEL R12, R12, 0xf4, !P2 ;  /* 0x000000f40c0c7807 */ /* 0x000fc40005000000 */
[----:B------:R-:W-:Y:S01]  /*5dd0*/  FSEL R8, R8, R15, P1 ;  /* 0x0000000f08087208 */ /* 0x000fe20000800000 */
[----:B------:R-:W-:Y:S01]  /*5de0*/  IMAD.MOV.U32 R15, RZ, RZ, -0x800000 ;  /* 0xff800000ff0f7424 */ /* 0x000fe200078e00ff */
[----:B------:R-:W-:Y:S02]  /*5df0*/  SEL R12, R12, 0xf5, !P4 ;  /* 0x000000f50c0c7807 */ /* 0x000fe40006000000 */
[CC--:B------:R-:W-:Y:S02]  /*5e00*/  FSETP.GT.AND P6, PT, R9.reuse, R8.reuse, PT ;  /* 0x000000080900720b */ /* 0x0c0fe40003fc4000 */
[----:B------:R-:W-:Y:S02]  /*5e10*/  SEL R12, R12, 0xf6, !P0 ;  /* 0x000000f60c0c7807 */ /* 0x000fe40004000000 */
[----:B------:R-:W-:Y:S02]  /*5e20*/  FSEL R9, R9, R8, P6 ;  /* 0x0000000809097208 */ /* 0x000fe40003000000 */
[----:B------:R-:W-:-:S02]  /*5e30*/  SEL R12, R12, 0xf7, !P3 ;  /* 0x000000f70c0c7807 */ /* 0x000fc40005800000 */
[-C--:B------:R-:W-:Y:S02]  /*5e40*/  FSETP.GT.AND P2, PT, R10, R9.reuse, PT ;  /* 0x000000090a00720b */ /* 0x080fe40003f44000 */
[----:B------:R-:W-:Y:S02]  /*5e50*/  SEL R12, R12, 0xf8, !P1 ;  /* 0x000000f80c0c7807 */ /* 0x000fe40004800000 */
[----:B------:R-:W-:Y:S02]  /*5e60*/  FSEL R10, R10, R9, P2 ;  /* 0x000000090a0a7208 */ /* 0x000fe40001000000 */
[----:B------:R-:W-:Y:S02]  /*5e70*/  SEL R12, R12, 0xf9, !P6 ;  /* 0x000000f90c0c7807 */ /* 0x000fe40007000000 */
[----:B------:R-:W-:Y:S02]  /*5e80*/  FSETP.GT.AND P0, PT, R11, R10, PT ;  /* 0x0000000a0b00720b */ /* 0x000fe40003f04000 */
[----:B------:R-:W-:-:S02]  /*5e90*/  SEL R12, R12, 0xfa, !P2 ;  /* 0x000000fa0c0c7807 */ /* 0x000fc40005000000 */
[----:B------:R-:W-:Y:S02]  /*5ea0*/  FSEL R11, R11, R10, P0 ;  /* 0x0000000a0b0b7208 */ /* 0x000fe40000000000 */
[----:B------:R-:W-:Y:S02]  /*5eb0*/  SEL R12, R12, 0xfb, !P0 ;  /* 0x000000fb0c0c7807 */ /* 0x000fe40004000000 */
[----:B--2---:R-:W-:-:S04]  /*5ec0*/  FSETP.GT.AND P1, PT, R4, R11, PT ;  /* 0x0000000b0400720b */ /* 0x004fc80003f24000 */
[----:B------:R-:W-:Y:S01]  /*5ed0*/  FSEL R4, R4, R11, P1 ;  /* 0x0000000b04047208 */ /* 0x000fe20000800000 */
[----:B------:R-:W-:Y:S01]  /*5ee0*/  IMAD R11, R0, UR6, R17 ;  /* 0x00000006000b7c24 */ /* 0x000fe2000f8e0211 */
[----:B------:R-:W-:Y:S01]  /*5ef0*/  SEL R12, R12, 0xfc, !P1 ;  /* 0x000000fc0c0c7807 */ /* 0x000fe20004800000 */
[----:B------:R-:W-:Y:S01]  /*5f00*/  VIADD R17, R17, 0x1 ;  /* 0x0000000111117836 */ /* 0x000fe20000000000 */
[----:B------:R-:W-:-:S04]  /*5f10*/  FSETP.GT.AND P2, PT, R5, R4, PT ;  /* 0x000000040500720b */ /* 0x000fc80003f44000 */
[----:B------:R-:W-:Y:S02]  /*5f20*/  FSEL R5, R5, R4, P2 ;  /* 0x0000000405057208 */ /* 0x000fe40001000000 */
[----:B------:R-:W-:Y:S02]  /*5f30*/  SEL R12, R12, 0xfd, !P2 ;  /* 0x000000fd0c0c7807 */ /* 0x000fe40005000000 */
[----:B------:R-:W-:-:S04]  /*5f40*/  FSETP.GT.AND P0, PT, R6, R5, PT ;  /* 0x000000050600720b */ /* 0x000fc80003f04000 */
[----:B------:R-:W-:Y:S01]  /*5f50*/  FSEL R6, R6, R5, P0 ;  /* 0x0000000506067208 */ /* 0x000fe20000000000 */
[----:B0-----:R-:W-:Y:S01]  /*5f60*/  IMAD.WIDE.U32 R4, R11, 0x4, R18 ;  /* 0x000000040b047825 */ /* 0x001fe200078e0012 */
[----:B------:R-:W-:Y:S02]  /*5f70*/  SEL R12, R12, 0xfe, !P0 ;  /* 0x000000fe0c0c7807 */ /* 0x000fe40004000000 */
[----:B------:R-:W-:-:S04]  /*5f80*/  FSETP.GT.AND P0, PT, R7, R6, PT ;  /* 0x000000060700720b */ /* 0x000fc80003f04000 */
[----:B------:R-:W-:Y:S02]  /*5f90*/  SEL R12, R12, 0xff, !P0 ;  /* 0x000000ff0c0c7807 */ /* 0x000fe40004000000 */
[----:B------:R-:W-:Y:S01]  /*5fa0*/  FSEL R9, R7, R6, P0 ;  /* 0x0000000607097208 */ /* 0x000fe20000000000 */
        /* <DEDUP_REMOVED lines=9> */
.L_x_87:
        /* <DEDUP_REMOVED lines=12> */
.L_x_90:


//--------------------- .nv.shared.topk_warp_bitonic_rowwise_kernel --------------------------
	.section	.nv.shared.topk_warp_bitonic_rowwise_kernel,"aw",@nobits
	.sectionflags	@""
	.align	16
	.zero		1024


//--------------------- .nv.shared.reserved.0     --------------------------
	.section	.nv.shared.reserved.0,"aw",@nobits
	.weak		__nv_reservedSMEM_offset_0_alias
	.size		__nv_reservedSMEM_offset_0_alias, 0, 64
	.other		__nv_reservedSMEM_offset_0_alias,@"STO_CUDA_RESERVED_SHARED STV_DEFAULT"
__nv_reservedSMEM_offset_0_alias:
	.zero		0
	.zero		64


//--------------------- .nv.shared.bottomk_warp_heap_rowwise_kernel --------------------------
	.section	.nv.shared.bottomk_warp_heap_rowwise_kernel,"aw",@nobits
	.sectionflags	@""
	.align	16
	.zero		1024


//--------------------- .nv.shared.topk_warp_heap_rowwise_kernel --------------------------
	.section	.nv.shared.topk_warp_heap_rowwise_kernel,"aw",@nobits
	.sectionflags	@""
	.align	16
	.zero		1024


//--------------------- .nv.constant0.topk_warp_bitonic_rowwise_kernel --------------------------
	.section	.nv.constant0.topk_warp_bitonic_rowwise_kernel,"a",@progbits
	.sectionflags	@""
	.align	4
.nv.constant0.topk_warp_bitonic_rowwise_kernel:
	.zero		936


//--------------------- .nv.constant0.bottomk_warp_heap_rowwise_kernel --------------------------
	.section	.nv.constant0.bottomk_warp_heap_rowwise_kernel,"a",@progbits
	.sectionflags	@""
	.align	4
.nv.constant0.bottomk_warp_heap_rowwise_kernel:
	.zero		936


//--------------------- .nv.constant0.topk_warp_heap_rowwise_kernel --------------------------
	.section	.nv.constant0.topk_warp_heap_rowwise_kernel,"a",@progbits
	.sectionflags	@""
	.align	4
.nv.constant0.topk_warp_heap_rowwise_kernel:
	.zero		936


//--------------------- SYMBOLS --------------------------

	.type		.nv.reservedSmem.offset0,@object
	.size		.nv.reservedSmem.offset0,0x4
	.type		.nv.reservedSmem.cap,@object
	.size		.nv.reservedSmem.cap,0x4
